	.headerflags	@"EF_CUDA_TEXMODE_UNIFIED EF_CUDA_64BIT_ADDRESS EF_CUDA_SM80 EF_CUDA_VIRTUAL_SM(EF_CUDA_SM80)"
	.elftype	@"ET_EXEC"


//--------------------- .nv.info                  --------------------------
	.section	.nv.info,"",@"SHT_CUDA_INFO"
	.align	4


	//----- nvinfo : EIATTR_REGCOUNT
	.align		4
        /*0000*/ 	.byte	0x04, 0x2f
        /*0002*/ 	.short	(.L_1 - .L_0)
	.align		4
.L_0:
        /*0004*/ 	.word	index@(matmul_kernel_0d1d2d3d4d5d6d7c8d9c10d11c)
        /*0008*/ 	.word	0x000000ff


	//----- nvinfo : EIATTR_MAX_STACK_SIZE
	.align		4
.L_1:
        /*000c*/ 	.byte	0x04, 0x23
        /*000e*/ 	.short	(.L_3 - .L_2)
	.align		4
.L_2:
        /*0010*/ 	.word	index@(matmul_kernel_0d1d2d3d4d5d6d7c8d9c10d11c)
        /*0014*/ 	.word	0x00000000


	//----- nvinfo : EIATTR_MIN_STACK_SIZE
	.align		4
.L_3:
        /*0018*/ 	.byte	0x04, 0x12
        /*001a*/ 	.short	(.L_5 - .L_4)
	.align		4
.L_4:
        /*001c*/ 	.word	index@(matmul_kernel_0d1d2d3d4d5d6d7c8d9c10d11c)
        /*0020*/ 	.word	0x00000000


	//----- nvinfo : EIATTR_FRAME_SIZE
	.align		4
.L_5:
        /*0024*/ 	.byte	0x04, 0x11
        /*0026*/ 	.short	(.L_7 - .L_6)
	.align		4
.L_6:
        /*0028*/ 	.word	index@(matmul_kernel_0d1d2d3d4d5d6d7c8d9c10d11c)
        /*002c*/ 	.word	0x00000000
.L_7:


//--------------------- .nv.info.matmul_kernel_0d1d2d3d4d5d6d7c8d9c10d11c --------------------------
	.section	.nv.info.matmul_kernel_0d1d2d3d4d5d6d7c8d9c10d11c,"",@"SHT_CUDA_INFO"
	.align	4


	//----- nvinfo : EIATTR_CUDA_API_VERSION
	.align		4
        /*0000*/ 	.byte	0x04, 0x37
        /*0002*/ 	.short	(.L_9 - .L_8)
.L_8:
        /*0004*/ 	.word	0x00000078


	//----- nvinfo : EIATTR_SW2861232_WAR
	.align		4
.L_9:
        /*0008*/ 	.byte	0x01, 0x35
	.zero		2


	//----- nvinfo : EIATTR_PARAM_CBANK
	.align		4
        /*000c*/ 	.byte	0x04, 0x0a
        /*000e*/ 	.short	(.L_11 - .L_10)
	.align		4
.L_10:
        /*0010*/ 	.word	index@(.nv.constant0.matmul_kernel_0d1d2d3d4d5d6d7c8d9c10d11c)
        /*0014*/ 	.short	0x0160
        /*0016*/ 	.short	0x0030


	//----- nvinfo : EIATTR_CBANK_PARAM_SIZE
	.align		4
.L_11:
        /*0018*/ 	.byte	0x03, 0x19
        /*001a*/ 	.short	0x0030


	//----- nvinfo : EIATTR_KPARAM_INFO
	.align		4
        /*001c*/ 	.byte	0x04, 0x17
        /*001e*/ 	.short	(.L_13 - .L_12)
.L_12:
        /*0020*/ 	.word	0x00000000
        /*0024*/ 	.short	0x0008
        /*0026*/ 	.short	0x002c
        /*0028*/ 	.byte	0x00, 0xf0, 0x11, 0x00


	//----- nvinfo : EIATTR_KPARAM_INFO
	.align		4
.L_13:
        /*002c*/ 	.byte	0x04, 0x17
        /*002e*/ 	.short	(.L_15 - .L_14)
.L_14:
        /*0030*/ 	.word	0x00000000
        /*0034*/ 	.short	0x0007
        /*0036*/ 	.short	0x0028
        /*0038*/ 	.byte	0x00, 0xf0, 0x11, 0x00


	//----- nvinfo : EIATTR_KPARAM_INFO
	.align		4
.L_15:
        /*003c*/ 	.byte	0x04, 0x17
        /*003e*/ 	.short	(.L_17 - .L_16)
.L_16:
        /*0040*/ 	.word	0x00000000
        /*0044*/ 	.short	0x0006
        /*0046*/ 	.short	0x0024
        /*0048*/ 	.byte	0x00, 0xf0, 0x11, 0x00


	//----- nvinfo : EIATTR_KPARAM_INFO
	.align		4
.L_17:
        /*004c*/ 	.byte	0x04, 0x17
        /*004e*/ 	.short	(.L_19 - .L_18)
.L_18:
        /*0050*/ 	.word	0x00000000
        /*0054*/ 	.short	0x0005
        /*0056*/ 	.short	0x0020
        /*0058*/ 	.byte	0x00, 0xf0, 0x11, 0x00


	//----- nvinfo : EIATTR_KPARAM_INFO
	.align		4
.L_19:
        /*005c*/ 	.byte	0x04, 0x17
        /*005e*/ 	.short	(.L_21 - .L_20)
.L_20:
        /*0060*/ 	.word	0x00000000
        /*0064*/ 	.short	0x0004
        /*0066*/ 	.short	0x001c
        /*0068*/ 	.byte	0x00, 0xf0, 0x11, 0x00


	//----- nvinfo : EIATTR_KPARAM_INFO
	.align		4
.L_21:
        /*006c*/ 	.byte	0x04, 0x17
        /*006e*/ 	.short	(.L_23 - .L_22)
.L_22:
        /*0070*/ 	.word	0x00000000
        /*0074*/ 	.short	0x0003
        /*0076*/ 	.short	0x0018
        /*0078*/ 	.byte	0x00, 0xf0, 0x11, 0x00


	//----- nvinfo : EIATTR_KPARAM_INFO
	.align		4
.L_23:
        /*007c*/ 	.byte	0x04, 0x17
        /*007e*/ 	.short	(.L_25 - .L_24)
.L_24:
        /*0080*/ 	.word	0x00000000
        /*0084*/ 	.short	0x0002
        /*0086*/ 	.short	0x0010
        /*0088*/ 	.byte	0x00, 0xf0, 0x21, 0x00


	//----- nvinfo : EIATTR_KPARAM_INFO
	.align		4
.L_25:
        /*008c*/ 	.byte	0x04, 0x17
        /*008e*/ 	.short	(.L_27 - .L_26)
.L_26:
        /*0090*/ 	.word	0x00000000
        /*0094*/ 	.short	0x0001
        /*0096*/ 	.short	0x0008
        /*0098*/ 	.byte	0x00, 0xf0, 0x21, 0x00


	//----- nvinfo : EIATTR_KPARAM_INFO
	.align		4
.L_27:
        /*009c*/ 	.byte	0x04, 0x17
        /*009e*/ 	.short	(.L_29 - .L_28)
.L_28:
        /*00a0*/ 	.word	0x00000000
        /*00a4*/ 	.short	0x0000
        /*00a6*/ 	.short	0x0000
        /*00a8*/ 	.byte	0x00, 0xf0, 0x21, 0x00


	//----- nvinfo : EIATTR_MAXREG_COUNT
	.align		4
.L_29:
        /*00ac*/ 	.byte	0x03, 0x1b
        /*00ae*/ 	.short	0x00ff


	//----- nvinfo : EIATTR_EXIT_INSTR_OFFSETS
	.align		4
        /*00b0*/ 	.byte	0x04, 0x1c
        /*00b2*/ 	.short	(.L_31 - .L_30)


	//   ....[0]....
.L_30:
        /*00b4*/ 	.word	0x00003b40


	//   ....[1]....
        /*00b8*/ 	.word	0x00003b70


	//----- nvinfo : EIATTR_MAX_THREADS
	.align		4
.L_31:
        /*00bc*/ 	.byte	0x04, 0x05
        /*00be*/ 	.short	(.L_33 - .L_32)
.L_32:
        /*00c0*/ 	.word	0x00000100
        /*00c4*/ 	.word	0x00000001
        /*00c8*/ 	.word	0x00000001
.L_33:


//--------------------- .nv.constant0.matmul_kernel_0d1d2d3d4d5d6d7c8d9c10d11c --------------------------
	.section	.nv.constant0.matmul_kernel_0d1d2d3d4d5d6d7c8d9c10d11c,"a",@progbits
	.align	4
.nv.constant0.matmul_kernel_0d1d2d3d4d5d6d7c8d9c10d11c:
	.zero		400


//--------------------- .text.matmul_kernel_0d1d2d3d4d5d6d7c8d9c10d11c --------------------------
	.section	.text.matmul_kernel_0d1d2d3d4d5d6d7c8d9c10d11c,"ax",@progbits
	.sectionflags	@"SHF_BARRIERS=1"
	.sectioninfo	@"SHI_REGISTERS=255"
	.align	128
        .global         matmul_kernel_0d1d2d3d4d5d6d7c8d9c10d11c
        .type           matmul_kernel_0d1d2d3d4d5d6d7c8d9c10d11c,@function
        .size           matmul_kernel_0d1d2d3d4d5d6d7c8d9c10d11c,(.L_x_3 - matmul_kernel_0d1d2d3d4d5d6d7c8d9c10d11c)
        .other          matmul_kernel_0d1d2d3d4d5d6d7c8d9c10d11c,@"STO_CUDA_ENTRY STV_DEFAULT"
matmul_kernel_0d1d2d3d4d5d6d7c8d9c10d11c:
.text.matmul_kernel_0d1d2d3d4d5d6d7c8d9c10d11c:
[----:B------:R-:W-:-:S02]  /*0000*/  MOV R1, c[0x0][0x28] ;  /* 0x00000a0000017a02 */ /* 0x000fc40000000f00 */
[----:B------:R-:W-:Y:S01]  /*0010*/  IMAD.MOV.U32 R0, RZ, RZ, c[0x0][0x17c] ;  /* 0x00005f00ff007624 */ /* 0x000fe200078e00ff */
[----:B------:R-:W1:Y:S01]  /*0020*/  S2R R9, SR_CTAID.X ;  /* 0x0000000000097919 */ /* 0x000e620000002500 */
[----:B------:R-:W-:Y:S01]  /*0030*/  IMAD.MOV.U32 R173, RZ, RZ, c[0x0][0x188] ;  /* 0x00006200ffad7624 */ /* 0x000fe200078e00ff */
[----:B------:R-:W-:Y:S01]  /*0040*/  ULDC UR6, c[0x0][0x188] ;  /* 0x0000620000067ab9 */ /* 0x000fe20000000800 */
[----:B------:R-:W-:Y:S01]  /*0050*/  IMAD.MOV.U32 R171, RZ, RZ, c[0x0][0x184] ;  /* 0x00006100ffab7624 */ /* 0x000fe200078e00ff */
[----:B------:R-:W-:Y:S01]  /*0060*/  IADD3 R0, R0, 0xff, RZ ;  /* 0x000000ff00007810 */ /* 0x000fe20007ffe0ff */
[----:B------:R-:W2:Y:S01]  /*0070*/  S2R R178, SR_TID.X ;  /* 0x0000000000b27919 */ /* 0x000ea20000002100 */
[----:B------:R-:W-:Y:S01]  /*0080*/  USHF.L.U32 UR6, UR6, 0x6, URZ ;  /* 0x0000000606067899 */ /* 0x000fe2000800063f */
[----:B------:R-:W-:Y:S01]  /*0090*/  CS2R R30, SRZ ;  /* 0x00000000001e7805 */ /* 0x000fe2000001ff00 */
[----:B------:R-:W-:Y:S01]  /*00a0*/  SHF.R.S32.HI R2, RZ, 0x1f, R0 ;  /* 0x0000001fff027819 */ /* 0x000fe20000011400 */
[----:B------:R-:W-:Y:S01]  /*00b0*/  ULDC.64 UR16, c[0x0][0x118] ;  /* 0x0000460000107ab9 */ /* 0x000fe20000000a00 */
[----:B------:R-:W-:Y:S01]  /*00c0*/  CS2R R32, SRZ ;  /* 0x0000000000207805 */ /* 0x000fe2000001ff00 */
[----:B------:R-:W-:Y:S01]  /*00d0*/  ULDC UR4, c[0x0][0x180] ;  /* 0x0000600000047ab9 */ /* 0x000fe20000000800 */
[----:B------:R-:W-:Y:S01]  /*00e0*/  LEA.HI R0, R2, R0, RZ, 0x8 ;  /* 0x0000000002007211 */ /* 0x000fe200078f40ff */
[----:B------:R-:W-:Y:S01]  /*00f0*/  IMAD.U32 R24, RZ, RZ, UR6 ;  /* 0x00000006ff187e24 */ /* 0x000fe2000f8e00ff */
[----:B------:R-:W-:Y:S01]  /*0100*/  UISETP.GT.AND UP0, UPT, UR4, 0x40, UPT ;  /* 0x000000400400788c */ /* 0x000fe2000bf04270 */
[----:B------:R-:W-:Y:S01]  /*0110*/  IMAD.U32 R22, RZ, RZ, UR6 ;  /* 0x00000006ff167e24 */ /* 0x000fe2000f8e00ff */
[----:B------:R-:W-:Y:S01]  /*0120*/  SHF.R.S32.HI R0, RZ, 0x8, R0 ;  /* 0x00000008ff007819 */ /* 0x000fe20000011400 */
[----:B------:R-:W-:Y:S01]  /*0130*/  IMAD.U32 R20, RZ, RZ, UR6 ;  /* 0x00000006ff147e24 */ /* 0x000fe2000f8e00ff */
[----:B------:R-:W-:Y:S01]  /*0140*/  CS2R R34, SRZ ;  /* 0x0000000000227805 */ /* 0x000fe2000001ff00 */
[----:B------:R-:W-:Y:S01]  /*0150*/  IMAD.U32 R18, RZ, RZ, UR6 ;  /* 0x00000006ff127e24 */ /* 0x000fe2000f8e00ff */
[----:B------:R-:W-:Y:S01]  /*0160*/  CS2R R36, SRZ ;  /* 0x0000000000247805 */ /* 0x000fe2000001ff00 */
[----:B------:R-:W-:Y:S01]  /*0170*/  IMAD.SHL.U32 R6, R0, 0x8, RZ ;  /* 0x0000000800067824 */ /* 0x000fe200078e00ff */
[----:B------:R-:W-:Y:S01]  /*0180*/  CS2R R38, SRZ ;  /* 0x0000000000267805 */ /* 0x000fe2000001ff00 */
[----:B------:R-:W-:Y:S01]  /*0190*/  IMAD.U32 R26, RZ, RZ, UR6 ;  /* 0x00000006ff1a7e24 */ /* 0x000fe2000f8e00ff */
[----:B-1----:R-:W-:Y:S01]  /*01a0*/  IABS R11, R9 ;  /* 0x00000009000b7213 */ /* 0x002fe20000000000 */
[----:B------:R-:W-:Y:S01]  /*01b0*/  IMAD.U32 R15, RZ, RZ, UR6 ;  /* 0x00000006ff0f7e24 */ /* 0x000fe2000f8e00ff */
[-C--:B------:R-:W-:Y:S01]  /*01c0*/  IABS R0, R6.reuse ;  /* 0x0000000600007213 */ /* 0x080fe20000000000 */
[----:B------:R-:W-:Y:S01]  /*01d0*/  IMAD.U32 R28, RZ, RZ, UR6 ;  /* 0x00000006ff1c7e24 */ /* 0x000fe2000f8e00ff */
[----:B------:R-:W-:Y:S01]  /*01e0*/  IABS R5, R6 ;  /* 0x0000000600057213 */ /* 0x000fe20000000000 */
[----:B------:R-:W-:Y:S01]  /*01f0*/  IMAD.U32 R29, RZ, RZ, UR6 ;  /* 0x00000006ff1d7e24 */ /* 0x000fe2000f8e00ff */
[----:B--2---:R-:W-:Y:S01]  /*0200*/  SHF.R.U32.HI R164, RZ, 0x6, R178 ;  /* 0x00000006ffa47819 */ /* 0x004fe200000116b2 */
[----:B------:R-:W-:Y:S01]  /*0210*/  IMAD.MOV.U32 R4, RZ, RZ, R0 ;  /* 0x000000ffff047224 */ /* 0x000fe200078e0000 */
[----:B------:R-:W-:Y:S01]  /*0220*/  LOP3.LUT R177, R178, 0xf, RZ, 0xc0, !PT ;  /* 0x0000000fb2b17812 */ /* 0x000fe200078ec0ff */
[----:B------:R-:W-:Y:S01]  /*0230*/  CS2R R40, SRZ ;  /* 0x0000000000287805 */ /* 0x000fe2000001ff00 */
[----:B------:R-:W-:Y:S01]  /*0240*/  SGXT.U32 R164, R164, 0x2 ;  /* 0x00000002a4a4781a */ /* 0x000fe20000000000 */
[----:B------:R-:W1:Y:S01]  /*0250*/  I2F.RP R2, R4 ;  /* 0x0000000400027306 */ /* 0x000e620000209400 */
[----:B------:R-:W-:Y:S01]  /*0260*/  LOP3.LUT R167, R178, 0x7, RZ, 0xc0, !PT ;  /* 0x00000007b2a77812 */ /* 0x000fe200078ec0ff */
[----:B------:R-:W-:Y:S01]  /*0270*/  CS2R R42, SRZ ;  /* 0x00000000002a7805 */ /* 0x000fe2000001ff00 */
[----:B------:R-:W-:Y:S01]  /*0280*/  SHF.R.U32.HI R208, RZ, 0x5, R178 ;  /* 0x00000005ffd07819 */ /* 0x000fe200000116b2 */
[----:B------:R-:W-:Y:S01]  /*0290*/  CS2R R44, SRZ ;  /* 0x00000000002c7805 */ /* 0x000fe2000001ff00 */
[----:B------:R-:W-:Y:S01]  /*02a0*/  CS2R R46, SRZ ;  /* 0x00000000002e7805 */ /* 0x000fe2000001ff00 */
[----:B------:R-:W-:Y:S01]  /*02b0*/  IMAD.SHL.U32 R167, R167, 0x8, RZ ;  /* 0x00000008a7a77824 */ /* 0x000fe200078e00ff */
[----:B------:R-:W-:Y:S01]  /*02c0*/  SGXT.U32 R208, R208, 0x7 ;  /* 0x00000007d0d0781a */ /* 0x000fe20000000000 */
[----:B------:R-:W-:Y:S01]  /*02d0*/  CS2R R48, SRZ ;  /* 0x0000000000307805 */ /* 0x000fe2000001ff00 */
[----:B------:R-:W-:Y:S01]  /*02e0*/  CS2R R50, SRZ ;  /* 0x0000000000327805 */ /* 0x000fe2000001ff00 */
[----:B------:R-:W-:Y:S01]  /*02f0*/  CS2R R52, SRZ ;  /* 0x0000000000347805 */ /* 0x000fe2000001ff00 */
[----:B------:R-:W-:Y:S01]  /*0300*/  CS2R R54, SRZ ;  /* 0x0000000000367805 */ /* 0x000fe2000001ff00 */
[----:B------:R-:W-:Y:S01]  /*0310*/  CS2R R56, SRZ ;  /* 0x0000000000387805 */ /* 0x000fe2000001ff00 */
[----:B------:R-:W-:Y:S01]  /*0320*/  CS2R R58, SRZ ;  /* 0x00000000003a7805 */ /* 0x000fe2000001ff00 */
[----:B------:R-:W-:Y:S01]  /*0330*/  CS2R R60, SRZ ;  /* 0x00000000003c7805 */ /* 0x000fe2000001ff00 */
[----:B------:R-:W-:Y:S01]  /*0340*/  CS2R R62, SRZ ;  /* 0x00000000003e7805 */ /* 0x000fe2000001ff00 */
[----:B-1----:R-:W1:Y:S01]  /*0350*/  MUFU.RCP R2, R2 ;  /* 0x0000000200027308 */ /* 0x002e620000001000 */
        /* <DEDUP_REMOVED lines=15> */
[----:B-1----:R-:W-:Y:S01]  /*0450*/  IADD3 R2, R2, 0xffffffe, RZ ;  /* 0x0ffffffe02027810 */ /* 0x002fe20007ffe0ff */
[----:B------:R-:W-:Y:S01]  /*0460*/  CS2R R94, SRZ ;  /* 0x00000000005e7805 */ /* 0x000fe2000001ff00 */
[----:B------:R-:W-:Y:S01]  /*0470*/  CS2R R96, SRZ ;  /* 0x0000000000607805 */ /* 0x000fe2000001ff00 */
[----:B------:R-:W-:Y:S01]  /*0480*/  CS2R R98, SRZ ;  /* 0x0000000000627805 */ /* 0x000fe2000001ff00 */
[----:B------:R-:W1:Y:S01]  /*0490*/  F2I.FTZ.U32.TRUNC.NTZ R3, R2 ;  /* 0x0000000200037305 */ /* 0x000e62000021f000 */
        /* <DEDUP_REMOVED lines=15> */
[----:B-1----:R-:W-:Y:S01]  /*0590*/  IMAD.MOV R0, RZ, RZ, -R3 ;  /* 0x000000ffff007224 */ /* 0x002fe200078e0a03 */
[----:B------:R-:W-:Y:S01]  /*05a0*/  CS2R R130, SRZ ;  /* 0x0000000000827805 */ /* 0x000fe2000001ff00 */
[----:B------:R-:W-:-:S02]  /*05b0*/  IMAD.MOV.U32 R2, RZ, RZ, RZ ;  /* 0x000000ffff027224 */ /* 0x000fc400078e00ff */
[----:B------:R-:W-:-:S04]  /*05c0*/  IMAD R0, R0, R4, RZ ;  /* 0x0000000400007224 */ /* 0x000fc800078e02ff */
[----:B------:R-:W-:-:S04]  /*05d0*/  IMAD.HI.U32 R3, R3, R0, R2 ;  /* 0x0000000003037227 */ /* 0x000fc800078e0002 */
[----:B------:R-:W-:-:S04]  /*05e0*/  IMAD.MOV R0, RZ, RZ, -R5 ;  /* 0x000000ffff007224 */ /* 0x000fc800078e0a05 */
[----:B------:R-:W-:Y:S02]  /*05f0*/  IMAD.MOV.U32 R2, RZ, RZ, R0 ;  /* 0x000000ffff027224 */ /* 0x000fe400078e0000 */
[----:B------:R-:W-:-:S04]  /*0600*/  IMAD.HI.U32 R0, R3, R11, RZ ;  /* 0x0000000b03007227 */ /* 0x000fc800078e00ff */
[----:B------:R-:W-:-:S05]  /*0610*/  IMAD R2, R0, R2, R11 ;  /* 0x0000000200027224 */ /* 0x000fca00078e020b */
[----:B------:R-:W-:-:S13]  /*0620*/  ISETP.GT.U32.AND P1, PT, R4, R2, PT ;  /* 0x000000020400720c */ /* 0x000fda0003f24070 */
[----:B------:R-:W-:Y:S01]  /*0630*/  @!P1 IMAD.IADD R2, R2, 0x1, -R4 ;  /* 0x0000000102029824 */ /* 0x000fe200078e0a04 */
[----:B------:R-:W-:Y:S02]  /*0640*/  @!P1 IADD3 R0, R0, 0x1, RZ ;  /* 0x0000000100009810 */ /* 0x000fe40007ffe0ff */
[----:B------:R-:W-:Y:S02]  /*0650*/  ISETP.NE.AND P1, PT, R6, RZ, PT ;  /* 0x000000ff0600720c */ /* 0x000fe40003f25270 */
[----:B------:R-:W-:Y:S02]  /*0660*/  ISETP.GE.U32.AND P2, PT, R2, R4, PT ;  /* 0x000000040200720c */ /* 0x000fe40003f46070 */
[----:B------:R-:W-:-:S04]  /*0670*/  LOP3.LUT R2, R9, R6, RZ, 0x3c, !PT ;  /* 0x0000000609027212 */ /* 0x000fc800078e3cff */
[----:B------:R-:W-:Y:S01]  /*0680*/  ISETP.GE.AND P0, PT, R2, RZ, PT ;  /* 0x000000ff0200720c */ /* 0x000fe20003f06270 */
[----:B------:R-:W-:-:S06]  /*0690*/  IMAD.MOV.U32 R2, RZ, RZ, c[0x0][0x178] ;  /* 0x00005e00ff027624 */ /* 0x000fcc00078e00ff */
[----:B------:R-:W-:Y:S02]  /*06a0*/  @P2 IADD3 R0, R0, 0x1, RZ ;  /* 0x0000000100002810 */ /* 0x000fe40007ffe0ff */
[----:B------:R-:W-:-:S03]  /*06b0*/  ISETP.GE.AND P2, PT, R9, RZ, PT ;  /* 0x000000ff0900720c */ /* 0x000fc60003f46270 */
[----:B------:R-:W-:Y:S01]  /*06c0*/  IMAD.MOV.U32 R5, RZ, RZ, R0 ;  /* 0x000000ffff057224 */ /* 0x000fe200078e0000 */
[----:B------:R-:W-:-:S03]  /*06d0*/  IADD3 R0, R2, 0x7f, RZ ;  /* 0x0000007f02007810 */ /* 0x000fc60007ffe0ff */
[----:B------:R-:W-:Y:S01]  /*06e0*/  @!P0 IMAD.MOV R5, RZ, RZ, -R5 ;  /* 0x000000ffff058224 */ /* 0x000fe200078e0a05 */
[----:B------:R-:W-:Y:S02]  /*06f0*/  @!P1 LOP3.LUT R5, RZ, R6, RZ, 0x33, !PT ;  /* 0x00000006ff059212 */ /* 0x000fe400078e33ff */
[----:B------:R-:W-:-:S03]  /*0700*/  SHF.R.S32.HI R2, RZ, 0x1f, R0 ;  /* 0x0000001fff027819 */ /* 0x000fc60000011400 */
[----:B------:R-:W-:Y:S01]  /*0710*/  IMAD.SHL.U32 R12, R5, 0x8, RZ ;  /* 0x00000008050c7824 */ /* 0x000fe200078e00ff */
[----:B------:R-:W-:Y:S01]  /*0720*/  LEA.HI R0, R2, R0, RZ, 0x7 ;  /* 0x0000000002007211 */ /* 0x000fe200078f38ff */
[----:B------:R-:W-:-:S03]  /*0730*/  IMAD.MOV R5, RZ, RZ, -R5 ;  /* 0x000000ffff057224 */ /* 0x000fc600078e0a05 */
[----:B------:R-:W-:Y:S01]  /*0740*/  LEA.HI.SX32 R0, R0, -R12, 0x19 ;  /* 0x8000000c00007211 */ /* 0x000fe200078fcaff */
[----:B------:R-:W-:Y:S01]  /*0750*/  IMAD R8, R6, R5, R9 ;  /* 0x0000000506087224 */ /* 0x000fe200078e0209 */
[----:B------:R-:W-:Y:S02]  /*0760*/  SHF.R.U32.HI R6, RZ, 0x3, R178 ;  /* 0x00000003ff067819 */ /* 0x000fe400000116b2 */
[----:B------:R-:W-:Y:S02]  /*0770*/  IMNMX R10, R0, 0x8, PT ;  /* 0x00000008000a7817 */ /* 0x000fe40003800200 */
[----:B------:R-:W-:Y:S02]  /*0780*/  IABS R5, R8 ;  /* 0x0000000800057213 */ /* 0x000fe40000000000 */
[-C--:B------:R-:W-:Y:S02]  /*0790*/  IABS R0, R10.reuse ;  /* 0x0000000a00007213 */ /* 0x080fe40000000000 */
[----:B------:R-:W-:-:S02]  /*07a0*/  IABS R7, R10 ;  /* 0x0000000a00077213 */ /* 0x000fc40000000000 */
[----:B------:R-:W-:Y:S01]  /*07b0*/  SHF.R.U32.HI R9, RZ, 0x1, R178 ;  /* 0x00000001ff097819 */ /* 0x000fe200000116b2 */
[----:B------:R-:W-:-:S03]  /*07c0*/  IMAD.MOV.U32 R4, RZ, RZ, R0 ;  /* 0x000000ffff047224 */ /* 0x000fc600078e0000 */
[----:B------:R-:W-:Y:S01]  /*07d0*/  LOP3.LUT R13, R9, 0x10, RZ, 0xc0, !PT ;  /* 0x00000010090d7812 */ /* 0x000fe200078ec0ff */
[----:B------:R-:W1:Y:S03]  /*07e0*/  I2F.RP R2, R4 ;  /* 0x0000000400027306 */ /* 0x000e660000209400 */
[----:B------:R-:W-:Y:S01]  /*07f0*/  LOP3.LUT R176, R13, 0xf, R178, 0xf8, !PT ;  /* 0x0000000f0db07812 */ /* 0x000fe200078ef8b2 */
[----:B------:R-:W-:-:S04]  /*0800*/  IMAD.SHL.U32 R13, R177, 0x100, RZ ;  /* 0x00000100b10d7824 */ /* 0x000fc800078e00ff */
[----:B-1----:R-:W1:Y:S02]  /*0810*/  MUFU.RCP R2, R2 ;  /* 0x0000000200027308 */ /* 0x002e640000001000 */
[----:B-1----:R-:W-:-:S06]  /*0820*/  IADD3 R2, R2, 0xffffffe, RZ ;  /* 0x0ffffffe02027810 */ /* 0x002fcc0007ffe0ff */
[----:B------:R-:W1:Y:S02]  /*0830*/  F2I.FTZ.U32.TRUNC.NTZ R3, R2 ;  /* 0x0000000200037305 */ /* 0x000e64000021f000 */
[----:B-1----:R-:W-:Y:S01]  /*0840*/  IADD3 R0, RZ, -R3, RZ ;  /* 0x80000003ff007210 */ /* 0x002fe20007ffe0ff */
[----:B------:R-:W-:-:S04]  /*0850*/  IMAD.MOV.U32 R2, RZ, RZ, RZ ;  /* 0x000000ffff027224 */ /* 0x000fc800078e00ff */
[----:B------:R-:W-:-:S04]  /*0860*/  IMAD R0, R0, R4, RZ ;  /* 0x0000000400007224 */ /* 0x000fc800078e02ff */
[----:B------:R-:W-:-:S04]  /*0870*/  IMAD.HI.U32 R3, R3, R0, R2 ;  /* 0x0000000003037227 */ /* 0x000fc800078e0002 */
[----:B------:R-:W-:Y:S01]  /*0880*/  IMAD.MOV R0, RZ, RZ, -R7 ;  /* 0x000000ffff007224 */ /* 0x000fe200078e0a07 */
[----:B------:R-:W-:Y:S01]  /*0890*/  SHF.R.U32.HI R7, RZ, 0x3, R178 ;  /* 0x00000003ff077819 */ /* 0x000fe200000116b2 */
[----:B------:R-:W-:-:S04]  /*08a0*/  IMAD.HI.U32 R2, R3, R11, RZ ;  /* 0x0000000b03027227 */ /* 0x000fc800078e00ff */
[----:B------:R-:W-:Y:S01]  /*08b0*/  IMAD R2, R2, R0, R11 ;  /* 0x0000000002027224 */ /* 0x000fe200078e020b */
[----:B------:R-:W-:Y:S01]  /*08c0*/  SGXT.U32 R11, R7, 0x2 ;  /* 0x00000002070b781a */ /* 0x000fe20000000000 */
[----:B------:R-:W-:Y:S01]  /*08d0*/  IMAD.HI.U32 R3, R3, R5, RZ ;  /* 0x0000000503037227 */ /* 0x000fe200078e00ff */
[----:B------:R-:W-:Y:S02]  /*08e0*/  SHF.R.U32.HI R7, RZ, 0x5, R178 ;  /* 0x00000005ff077819 */ /* 0x000fe400000116b2 */
[C---:B------:R-:W-:Y:S01]  /*08f0*/  ISETP.GT.U32.AND P0, PT, R4.reuse, R2, PT ;  /* 0x000000020400720c */ /* 0x040fe20003f04070 */
[----:B------:R-:W-:Y:S01]  /*0900*/  IMAD R0, R3, R0, R5 ;  /* 0x0000000003007224 */ /* 0x000fe200078e0205 */
[----:B------:R-:W-:Y:S02]  /*0910*/  LOP3.LUT R11, R11, 0x7c, R6, 0xf8, !PT ;  /* 0x0000007c0b0b7812 */ /* 0x000fe400078ef806 */
[----:B------:R-:W-:Y:S02]  /*0920*/  SHF.R.U32.HI R5, RZ, 0x5, R178 ;  /* 0x00000005ff057819 */ /* 0x000fe400000116b2 */
[----:B------:R-:W-:-:S02]  /*0930*/  ISETP.GT.U32.AND P1, PT, R4, R0, PT ;  /* 0x000000000400720c */ /* 0x000fc40003f24070 */
[----:B------:R-:W-:Y:S02]  /*0940*/  SGXT.U32 R7, R7, 0x3 ;  /* 0x000000030707781a */ /* 0x000fe40000000000 */
[----:B------:R-:W-:Y:S02]  /*0950*/  SHF.R.U32.HI R6, RZ, 0x4, R178 ;  /* 0x00000004ff067819 */ /* 0x000fe400000116b2 */
[----:B------:R-:W-:Y:S01]  /*0960*/  SGXT.U32 R214, R5, 0x6 ;  /* 0x0000000605d6781a */ /* 0x000fe20000000000 */
[----:B------:R-:W-:Y:S01]  /*0970*/  @!P0 IMAD.IADD R2, R2, 0x1, -R4 ;  /* 0x0000000102028824 */ /* 0x000fe200078e0a04 */
[----:B------:R-:W-:Y:S02]  /*0980*/  LOP3.LUT R7, R7, 0x1f, R178, 0x78, !PT ;  /* 0x0000001f07077812 */ /* 0x000fe400078e78b2 */
[----:B------:R-:W-:Y:S01]  /*0990*/  SGXT.U32 R198, R6, 0x1 ;  /* 0x0000000106c6781a */ /* 0x000fe20000000000 */
[----:B------:R-:W-:Y:S01]  /*09a0*/  IMAD.SHL.U32 R9, R214, 0x200, RZ ;  /* 0x00000200d6097824 */ /* 0x000fe200078e00ff */
[----:B------:R-:W-:Y:S01]  /*09b0*/  ISETP.GT.U32.AND P3, PT, R4, R2, PT ;  /* 0x000000020400720c */ /* 0x000fe20003f64070 */
[----:B------:R-:W-:Y:S01]  /*09c0*/  @!P1 IMAD.IADD R0, R0, 0x1, -R4 ;  /* 0x0000000100009824 */ /* 0x000fe200078e0a04 */
[C---:B------:R-:W-:Y:S01]  /*09d0*/  LOP3.LUT R6, R198.reuse, 0x7, R178, 0x78, !PT ;  /* 0x00000007c6067812 */ /* 0x040fe200078e78b2 */
[----:B------:R-:W-:Y:S01]  /*09e0*/  IMAD.SHL.U32 R7, R7, 0x10, RZ ;  /* 0x0000001007077824 */ /* 0x000fe200078e00ff */
[----:B------:R-:W-:Y:S01]  /*09f0*/  @!P1 IADD3 R3, R3, 0x1, RZ ;  /* 0x0000000103039810 */ /* 0x000fe20007ffe0ff */
[----:B------:R-:W-:Y:S01]  /*0a00*/  IMAD.SHL.U32 R5, R198, 0x4, RZ ;  /* 0x00000004c6057824 */ /* 0x000fe200078e00ff */
[----:B------:R-:W-:-:S02]  /*0a10*/  ISETP.GE.U32.AND P4, PT, R0, R4, PT ;  /* 0x000000040000720c */ /* 0x000fc40003f86070 */
[----:B------:R-:W-:Y:S02]  /*0a20*/  LOP3.LUT R206, R7, R9, RZ, 0xfc, !PT ;  /* 0x0000000907ce7212 */ /* 0x000fe400078efcff */
[----:B------:R-:W-:Y:S01]  /*0a30*/  LOP3.LUT R164, R5, R164, RZ, 0xfc, !PT ;  /* 0x000000a405a47212 */ /* 0x000fe200078efcff */
[----:B------:R-:W-:Y:S01]  /*0a40*/  IMAD.SHL.U32 R5, R6, 0x8, RZ ;  /* 0x0000000806057824 */ /* 0x000fe200078e00ff */
[----:B------:R-:W-:Y:S01]  /*0a50*/  LOP3.LUT R7, R8, R10, RZ, 0x3c, !PT ;  /* 0x0000000a08077212 */ /* 0x000fe200078e3cff */
[----:B------:R-:W-:Y:S01]  /*0a60*/  IMAD.SHL.U32 R6, R176, 0x40, RZ ;  /* 0x00000040b0067824 */ /* 0x000fe200078e00ff */
[----:B------:R-:W-:Y:S02]  /*0a70*/  @!P3 IADD3 R2, R2, -R4, RZ ;  /* 0x800000040202b210 */ /* 0x000fe40007ffe0ff */
[----:B------:R-:W-:Y:S02]  /*0a80*/  ISETP.GE.AND P0, PT, R7, RZ, PT ;  /* 0x000000ff0700720c */ /* 0x000fe40003f06270 */
[----:B------:R-:W-:-:S02]  /*0a90*/  LOP3.LUT R4, R164, 0x18, RZ, 0xfc, !PT ;  /* 0x00000018a4047812 */ /* 0x000fc400078efcff */
[----:B------:R-:W-:Y:S02]  /*0aa0*/  LOP3.LUT R205, R6, R5, RZ, 0xfc, !PT ;  /* 0x0000000506cd7212 */ /* 0x000fe400078efcff */
[----:B------:R-:W-:Y:S01]  /*0ab0*/  LOP3.LUT R7, R4, 0x7, R178, 0x78, !PT ;  /* 0x0000000704077812 */ /* 0x000fe200078e78b2 */
[----:B------:R-:W-:Y:S01]  /*0ac0*/  IMAD.MOV.U32 R4, RZ, RZ, R2 ;  /* 0x000000ffff047224 */ /* 0x000fe200078e0002 */
[----:B------:R-:W-:Y:S01]  /*0ad0*/  @P4 IADD3 R3, R3, 0x1, RZ ;  /* 0x0000000103034810 */ /* 0x000fe20007ffe0ff */
[----:B------:R-:W-:Y:S01]  /*0ae0*/  IMAD.SHL.U32 R205, R205, 0x2, RZ ;  /* 0x00000002cdcd7824 */ /* 0x000fe200078e00ff */
[C---:B------:R-:W-:Y:S01]  /*0af0*/  LOP3.LUT R5, R164.reuse, 0x10, RZ, 0xfc, !PT ;  /* 0x00000010a4057812 */ /* 0x040fe200078efcff */
[----:B------:R-:W-:Y:S01]  /*0b00*/  @!P2 IMAD.MOV R4, RZ, RZ, -R4 ;  /* 0x000000ffff04a224 */ /* 0x000fe200078e0a04 */
[C---:B------:R-:W-:Y:S01]  /*0b10*/  LOP3.LUT R6, R164.reuse, 0x8, RZ, 0xfc, !PT ;  /* 0x00000008a4067812 */ /* 0x040fe200078efcff */
[----:B------:R-:W-:Y:S01]  /*0b20*/  IMAD.MOV.U32 R2, RZ, RZ, R3 ;  /* 0x000000ffff027224 */ /* 0x000fe200078e0003 */
[--C-:B------:R-:W-:Y:S01]  /*0b30*/  LOP3.LUT R0, R164, 0x7, R178.reuse, 0x78, !PT ;  /* 0x00000007a4007812 */ /* 0x100fe200078e78b2 */
[--C-:B------:R-:W-:Y:S01]  /*0b40*/  IMAD R210, R7, 0x8, R13.reuse ;  /* 0x0000000807d27824 */ /* 0x100fe200078e020d */
[----:B------:R-:W-:Y:S01]  /*0b50*/  LOP3.LUT R8, R5, 0x7, R178, 0x78, !PT ;  /* 0x0000000705087812 */ /* 0x000fe200078e78b2 */
[----:B------:R-:W-:Y:S01]  /*0b60*/  @!P0 IMAD.MOV R2, RZ, RZ, -R2 ;  /* 0x000000ffff028224 */ /* 0x000fe200078e0a02 */
[----:B------:R-:W-:Y:S01]  /*0b70*/  ISETP.NE.AND P1, PT, R10, RZ, PT ;  /* 0x000000ff0a00720c */ /* 0x000fe20003f25270 */
[----:B------:R-:W-:Y:S01]  /*0b80*/  IMAD.SHL.U32 R210, R210, 0x2, RZ ;  /* 0x00000002d2d27824 */ /* 0x000fe200078e00ff */
[----:B------:R-:W-:Y:S01]  /*0b90*/  LOP3.LUT R5, RZ, R10, RZ, 0x33, !PT ;  /* 0x0000000aff057212 */ /* 0x000fe200078e33ff */
[--C-:B------:R-:W-:Y:S01]  /*0ba0*/  IMAD R211, R8, 0x8, R13.reuse ;  /* 0x0000000808d37824 */ /* 0x100fe200078e020d */
[----:B------:R-:W-:Y:S01]  /*0bb0*/  LOP3.LUT R9, R6, 0x7, R178, 0x78, !PT ;  /* 0x0000000706097812 */ /* 0x000fe200078e78b2 */
[----:B------:R-:W-:Y:S01]  /*0bc0*/  IMAD.SHL.U32 R6, R0, 0x8, RZ ;  /* 0x0000000800067824 */ /* 0x000fe200078e00ff */
[----:B------:R-:W-:Y:S01]  /*0bd0*/  SEL R4, R5, R4, !P1 ;  /* 0x0000000405047207 */ /* 0x000fe20004800000 */
[----:B------:R-:W-:Y:S01]  /*0be0*/  IMAD.SHL.U32 R211, R211, 0x2, RZ ;  /* 0x00000002d3d37824 */ /* 0x000fe200078e00ff */
[----:B------:R-:W-:Y:S01]  /*0bf0*/  SEL R5, R5, R2, !P1 ;  /* 0x0000000205057207 */ /* 0x000fe20004800000 */
[----:B------:R-:W-:Y:S01]  /*0c00*/  IMAD R212, R9, 0x8, R13 ;  /* 0x0000000809d47824 */ /* 0x000fe200078e020d */
[----:B------:R-:W-:Y:S01]  /*0c10*/  LOP3.LUT R213, R6, R13, RZ, 0xfc, !PT ;  /* 0x0000000d06d57212 */ /* 0x000fe200078efcff */
[----:B------:R-:W-:Y:S01]  /*0c20*/  IMAD.IADD R2, R12, 0x1, R4 ;  /* 0x000000010c027824 */ /* 0x000fe200078e0204 */
[----:B------:R-:W-:Y:S01]  /*0c30*/  LOP3.LUT R6, R178, 0x1f, RZ, 0xc0, !PT ;  /* 0x0000001fb2067812 */ /* 0x000fe200078ec0ff */
[----:B------:R-:W-:Y:S01]  /*0c40*/  IMAD.SHL.U32 R212, R212, 0x2, RZ ;  /* 0x00000002d4d47824 */ /* 0x000fe200078e00ff */
[----:B------:R-:W-:Y:S01]  /*0c50*/  LOP3.LUT R4, R178, 0x7, R11, 0x48, !PT ;  /* 0x00000007b2047812 */ /* 0x000fe200078e480b */
[----:B------:R-:W-:Y:S01]  /*0c60*/  IMAD.SHL.U32 R213, R213, 0x2, RZ ;  /* 0x00000002d5d57824 */ /* 0x000fe200078e00ff */
[----:B------:R-:W-:Y:S01]  /*0c70*/  SHF.L.U32 R2, R2, 0x7, RZ ;  /* 0x0000000702027819 */ /* 0x000fe200000006ff */
[----:B------:R-:W-:Y:S01]  /*0c80*/  IMAD.SHL.U32 R14, R6, 0x8, RZ ;  /* 0x00000008060e7824 */ /* 0x000fe200078e00ff */
[----:B------:R-:W-:Y:S01]  /*0c90*/  ISETP.LT.AND P1, PT, RZ, c[0x0][0x180], PT ;  /* 0x00006000ff007a0c */ /* 0x000fe20003f21270 */
[----:B------:R-:W-:Y:S01]  /*0ca0*/  IMAD R4, R11, 0x8, R4 ;  /* 0x000000080b047824 */ /* 0x000fe200078e0204 */
[C---:B------:R-:W-:Y:S01]  /*0cb0*/  LOP3.LUT R3, R2.reuse, R11, RZ, 0xfc, !PT ;  /* 0x0000000b02037212 */ /* 0x040fe200078efcff */
[----:B------:R-:W-:Y:S01]  /*0cc0*/  IMAD R209, R5, 0x100, R14 ;  /* 0x0000010005d17824 */ /* 0x000fe200078e020e */
[----:B------:R-:W-:Y:S01]  /*0cd0*/  LOP3.LUT R208, R2, R208, RZ, 0xfc, !PT ;  /* 0x000000d002d07212 */ /* 0x000fe200078efcff */
[----:B------:R-:W-:Y:S01]  /*0ce0*/  IMAD.MOV.U32 R14, RZ, RZ, 0x2 ;  /* 0x00000002ff0e7424 */ /* 0x000fe200078e00ff */
[----:B------:R-:W-:Y:S01]  /*0cf0*/  PLOP3.LUT P0, PT, PT, PT, UP0, 0x80, 0x0 ;  /* 0x000000000000781c */ /* 0x000fe20003f0f008 */
[----:B------:R-:W-:Y:S01]  /*0d00*/  IMAD R214, R214, c[0x0][0x188], R209 ;  /* 0x00006200d6d67a24 */ /* 0x000fe200078e02d1 */
[----:B------:R-:W-:Y:S01]  /*0d10*/  UISETP.GE.AND UP0, UPT, UR4, 0x1, UPT ;  /* 0x000000010400788c */ /* 0x000fe2000bf06270 */
[----:B------:R-:W-:Y:S01]  /*0d20*/  IMAD R167, R3, c[0x0][0x184], R167 ;  /* 0x0000610003a77a24 */ /* 0x000fe200078e02a7 */
[----:B------:R-:W-:Y:S01]  /*0d30*/  IADD3 R238, R208, 0x8, RZ ;  /* 0x00000008d0ee7810 */ /* 0x000fe20007ffe0ff */
[----:B------:R-:W-:Y:S01]  /*0d40*/  IMAD.SHL.U32 R207, R4, 0x10, RZ ;  /* 0x0000001004cf7824 */ /* 0x000fe200078e00ff */
[----:B------:R-:W-:Y:S01]  /*0d50*/  LEA R175, R173, R214, 0x3 ;  /* 0x000000d6adaf7211 */ /* 0x000fe200078e18ff */
[----:B------:R-:W-:Y:S01]  /*0d60*/  IMAD R166, R171, 0x20, R167 ;  /* 0x00000020aba67824 */ /* 0x000fe200078e02a7 */
[C---:B------:R-:W-:Y:S01]  /*0d70*/  IADD3 R239, R208.reuse, 0x10, RZ ;  /* 0x00000010d0ef7810 */ /* 0x040fe20007ffe0ff */
[----:B------:R-:W-:Y:S01]  /*0d80*/  IMAD.WIDE R16, R167, R14, c[0x0][0x160] ;  /* 0x00005800a7107625 */ /* 0x000fe200078e020e */
[----:B------:R-:W-:-:S02]  /*0d90*/  IADD3 R240, R208, 0x18, RZ ;  /* 0x00000018d0f07810 */ /* 0x000fc40007ffe0ff */
[C---:B------:R-:W-:Y:S01]  /*0da0*/  IADD3 R242, R208.reuse, 0x20, RZ ;  /* 0x00000020d0f27810 */ /* 0x040fe20007ffe0ff */
[----:B------:R-:W-:Y:S01]  /*0db0*/  IMAD R165, R171, 0x20, R166 ;  /* 0x00000020aba57824 */ /* 0x000fe200078e02a6 */
[----:B------:R1:W-:Y:S01]  /*0dc0*/  LDGSTS.E.BYPASS.LTC128B.128 [R207], [R16.64], P1 ;  /* 0x0000000010cf7fae */ /* 0x0003e20008901d50 */
[----:B------:R-:W-:Y:S01]  /*0dd0*/  IMAD R174, R173, 0x8, R175 ;  /* 0x00000008adae7824 */ /* 0x000fe200078e02af */
[C---:B------:R-:W-:Y:S01]  /*0de0*/  IADD3 R241, R208.reuse, 0x28, RZ ;  /* 0x00000028d0f17810 */ /* 0x040fe20007ffe0ff */
[----:B------:R-:W-:Y:S01]  /*0df0*/  IMAD R171, R171, 0x20, R165 ;  /* 0x00000020abab7824 */ /* 0x000fe200078e02a5 */
[C---:B------:R-:W-:Y:S01]  /*0e00*/  IADD3 R244, R208.reuse, 0x30, RZ ;  /* 0x00000030d0f47810 */ /* 0x040fe20007ffe0ff */
[----:B------:R-:W-:Y:S01]  /*0e10*/  IMAD R172, R173, 0x8, R174 ;  /* 0x00000008adac7824 */ /* 0x000fe200078e02ae */
[----:B------:R-:W-:Y:S01]  /*0e20*/  IADD3 R243, R208, 0x38, RZ ;  /* 0x00000038d0f37810 */ /* 0x000fe20007ffe0ff */
[----:B------:R-:W-:Y:S01]  /*0e30*/  IMAD.WIDE R12, R166, R14, c[0x0][0x160] ;  /* 0x00005800a60c7625 */ /* 0x000fe200078e020e */
[----:B------:R-:W-:-:S02]  /*0e40*/  IADD3 R245, R208, 0x40, RZ ;  /* 0x00000040d0f57810 */ /* 0x000fc40007ffe0ff */
[C---:B------:R-:W-:Y:S01]  /*0e50*/  IADD3 R247, R208.reuse, 0x48, RZ ;  /* 0x00000048d0f77810 */ /* 0x040fe20007ffe0ff */
[-C--:B------:R-:W-:Y:S01]  /*0e60*/  IMAD.WIDE R10, R165, R14.reuse, c[0x0][0x160] ;  /* 0x00005800a50a7625 */ /* 0x080fe200078e020e */
[----:B------:R2:W-:Y:S01]  /*0e70*/  LDGSTS.E.BYPASS.LTC128B.128 [R207+0x1000], [R12.64], P1 ;  /* 0x010000000ccf7fae */ /* 0x0005e20008901d50 */
[C---:B------:R-:W-:Y:S02]  /*0e80*/  IADD3 R246, R208.reuse, 0x50, RZ ;  /* 0x00000050d0f67810 */ /* 0x040fe40007ffe0ff */
[-C--:B------:R-:W-:Y:S01]  /*0e90*/  IMAD.WIDE R8, R171, R14.reuse, c[0x0][0x160] ;  /* 0x00005800ab087625 */ /* 0x080fe200078e020e */
[----:B------:R3:W-:Y:S01]  /*0ea0*/  LDGSTS.E.BYPASS.LTC128B.128 [R207+0x2000], [R10.64], P1 ;  /* 0x020000000acf7fae */ /* 0x0007e20008901d50 */
[----:B------:R-:W-:Y:S02]  /*0eb0*/  IADD3 R248, R208, 0x58, RZ ;  /* 0x00000058d0f87810 */ /* 0x000fe40007ffe0ff */
[----:B------:R-:W-:Y:S01]  /*0ec0*/  IMAD R170, R173, 0x8, R172 ;  /* 0x00000008adaa7824 */ /* 0x000fe200078e02ac */
[----:B------:R1:W-:Y:S01]  /*0ed0*/  LDGSTS.E.BYPASS.LTC128B.128 [R207+0x3000], [R8.64], P1 ;  /* 0x0300000008cf7fae */ /* 0x0003e20008901d50 */
[----:B------:R-:W-:Y:S01]  /*0ee0*/  IMAD.WIDE R6, R214, R14, c[0x0][0x168] ;  /* 0x00005a00d6067625 */ /* 0x000fe200078e020e */
[----:B------:R-:W-:-:S02]  /*0ef0*/  IADD3 R249, R208, 0x60, RZ ;  /* 0x00000060d0f97810 */ /* 0x000fc40007ffe0ff */
[----:B------:R-:W0:Y:S01]  /*0f00*/  LDGDEPBAR ;  /* 0x00000000000079af */ /* 0x000e220000000000 */
[-C--:B------:R-:W-:Y:S01]  /*0f10*/  IMAD.WIDE R4, R175, R14.reuse, c[0x0][0x168] ;  /* 0x00005a00af047625 */ /* 0x080fe200078e020e */
[----:B------:R-:W-:Y:S02]  /*0f20*/  IADD3 R250, R208, 0x68, RZ ;  /* 0x00000068d0fa7810 */ /* 0x000fe40007ffe0ff */
[----:B------:R1:W-:Y:S01]  /*0f30*/  LDGSTS.E.BYPASS.LTC128B.128 [R206+0xc000], [R6.64], P1 ;  /* 0x0c00000006ce7fae */ /* 0x0003e20008901d50 */
[----:B------:R-:W-:Y:S01]  /*0f40*/  IMAD.WIDE R2, R174, R14, c[0x0][0x168] ;  /* 0x00005a00ae027625 */ /* 0x000fe200078e020e */
[C---:B------:R-:W-:Y:S02]  /*0f50*/  IADD3 R251, R208.reuse, 0x70, RZ ;  /* 0x00000070d0fb7810 */ /* 0x040fe40007ffe0ff */
[----:B------:R2:W-:Y:S01]  /*0f60*/  LDGSTS.E.BYPASS.LTC128B.128 [R206+0xd000], [R4.64], P1 ;  /* 0x0d00000004ce7fae */ /* 0x0005e20008901d50 */
[C---:B------:R-:W-:Y:S01]  /*0f70*/  IMAD R169, R173.reuse, 0x8, R170 ;  /* 0x00000008ada97824 */ /* 0x040fe200078e02aa */
[----:B------:R-:W-:Y:S01]  /*0f80*/  IADD3 R252, R208, 0x78, RZ ;  /* 0x00000078d0fc7810 */ /* 0x000fe20007ffe0ff */
[----:B------:R-:W-:Y:S01]  /*0f90*/  IMAD.WIDE R24, R24, 0x2, R4 ;  /* 0x0000000218187825 */ /* 0x000fe200078e0204 */
[----:B------:R3:W-:Y:S02]  /*0fa0*/  LDGSTS.E.BYPASS.LTC128B.128 [R206+0xe000], [R2.64], P1 ;  /* 0x0e00000002ce7fae */ /* 0x0007e40008901d50 */
[----:B------:R-:W-:Y:S01]  /*0fb0*/  LEA R168, R173, R169, 0x3 ;  /* 0x000000a9ada87211 */ /* 0x000fe200078e18ff */
[----:B------:R-:W-:-:S04]  /*0fc0*/  IMAD.WIDE R22, R22, 0x2, R2 ;  /* 0x0000000216167825 */ /* 0x000fc800078e0202 */
[----:B------:R-:W-:Y:S02]  /*0fd0*/  IMAD R173, R173, 0x8, R168 ;  /* 0x00000008adad7824 */ /* 0x000fe400078e02a8 */
[----:B------:R-:W-:-:S04]  /*0fe0*/  IMAD.WIDE R26, R26, 0x2, R6 ;  /* 0x000000021a1a7825 */ /* 0x000fc800078e0206 */
[----:B-1----:R-:W-:-:S04]  /*0ff0*/  IMAD.WIDE R6, R173, R14, c[0x0][0x168] ;  /* 0x00005a00ad067625 */ /* 0x002fc800078e020e */
[----:B--2---:R-:W-:-:S04]  /*1000*/  IMAD.WIDE R4, R172, R14, c[0x0][0x168] ;  /* 0x00005a00ac047625 */ /* 0x004fc800078e020e */
[----:B---3--:R-:W-:Y:S01]  /*1010*/  IMAD.WIDE R2, R170, R14, c[0x0][0x168] ;  /* 0x00005a00aa027625 */ /* 0x008fe200078e020e */
[----:B------:R1:W-:Y:S03]  /*1020*/  LDGSTS.E.BYPASS.LTC128B.128 [R206+0xf000], [R4.64], P1 ;  /* 0x0f00000004ce7fae */ /* 0x0003e60008901d50 */
[----:B------:R-:W-:Y:S01]  /*1030*/  IMAD.WIDE R20, R20, 0x2, R4 ;  /* 0x0000000214147825 */ /* 0x000fe200078e0204 */
[----:B------:R2:W-:Y:S03]  /*1040*/  LDGSTS.E.BYPASS.LTC128B.128 [R206+0x10000], [R2.64], P1 ;  /* 0x1000000002ce7fae */ /* 0x0005e60008901d50 */
[----:B------:R-:W-:-:S04]  /*1050*/  IMAD.WIDE R18, R18, 0x2, R2 ;  /* 0x0000000212127825 */ /* 0x000fc800078e0202 */
[----:B-1----:R-:W-:-:S04]  /*1060*/  IMAD.WIDE R4, R169, R14, c[0x0][0x168] ;  /* 0x00005a00a9047625 */ /* 0x002fc800078e020e */
[----:B--2---:R-:W-:Y:S01]  /*1070*/  IMAD.WIDE R2, R168, R14, c[0x0][0x168] ;  /* 0x00005a00a8027625 */ /* 0x004fe200078e020e */
[----:B------:R1:W-:Y:S03]  /*1080*/  LDGSTS.E.BYPASS.LTC128B.128 [R206+0x11000], [R4.64], P1 ;  /* 0x1100000004ce7fae */ /* 0x0003e60008901d50 */
[----:B------:R-:W-:Y:S01]  /*1090*/  IMAD.WIDE R14, R15, 0x2, R4 ;  /* 0x000000020f0e7825 */ /* 0x000fe200078e0204 */
[----:B------:R2:W-:Y:S04]  /*10a0*/  LDGSTS.E.BYPASS.LTC128B.128 [R206+0x12000], [R2.64], P1 ;  /* 0x1200000002ce7fae */ /* 0x0005e80008901d50 */
[----:B------:R3:W-:Y:S04]  /*10b0*/  LDGSTS.E.BYPASS.LTC128B.128 [R206+0x13000], [R6.64], P1 ;  /* 0x1300000006ce7fae */ /* 0x0007e80008901d50 */
[----:B------:R-:W0:Y:S04]  /*10c0*/  LDGDEPBAR ;  /* 0x00000000000079af */ /* 0x000e280000000000 */
[----:B------:R-:W-:Y:S01]  /*10d0*/  BAR.SYNC.DEFER_BLOCKING 0x0 ;  /* 0x0000000000007b1d */ /* 0x000fe20000010000 */
[----:B-1----:R-:W-:-:S04]  /*10e0*/  IMAD.WIDE R4, R28, 0x2, R2 ;  /* 0x000000021c047825 */ /* 0x002fc800078e0202 */
[----:B--2---:R-:W-:Y:S02]  /*10f0*/  IMAD.WIDE R2, R29, 0x2, R6 ;  /* 0x000000021d027825 */ /* 0x004fe400078e0206 */
[----:B------:R-:W-:Y:S01]  /*1100*/  CS2R R28, SRZ ;  /* 0x00000000001c7805 */ /* 0x000fe2000001ff00 */
[----:B---3--:R-:W-:Y:S01]  /*1110*/  CS2R R6, SRZ ;  /* 0x0000000000067805 */ /* 0x008fe2000001ff00 */
[----:B------:R-:W-:Y:S01]  /*1120*/  @!PT LDS RZ, [RZ] ;  /* 0x00000000fffff984 */ /* 0x000fe20000000800 */
[----:B------:R-:W-:Y:S01]  /*1130*/  @!PT LDS RZ, [RZ] ;  /* 0x00000000fffff984 */ /* 0x000fe20000000800 */
[----:B------:R-:W-:Y:S01]  /*1140*/  @!PT LDS RZ, [RZ] ;  /* 0x00000000fffff984 */ /* 0x000fe20000000800 */
[----:B------:R1:W-:Y:S04]  /*1150*/  LDGSTS.E.BYPASS.LTC128B.128 [R207+0x4000], [R16.64+0x80], P0 ;  /* 0x0400008010cf7fae */ /* 0x0003e80008101d50 */
[----:B------:R2:W-:Y:S04]  /*1160*/  LDGSTS.E.BYPASS.LTC128B.128 [R207+0x5000], [R12.64+0x80], P0 ;  /* 0x050000800ccf7fae */ /* 0x0005e80008101d50 */
[----:B------:R3:W-:Y:S04]  /*1170*/  LDGSTS.E.BYPASS.LTC128B.128 [R207+0x6000], [R10.64+0x80], P0 ;  /* 0x060000800acf7fae */ /* 0x0007e80008101d50 */
[----:B------:R3:W-:Y:S04]  /*1180*/  LDGSTS.E.BYPASS.LTC128B.128 [R207+0x7000], [R8.64+0x80], P0 ;  /* 0x0700008008cf7fae */ /* 0x0007e80008101d50 */
[----:B------:R-:W0:Y:S04]  /*1190*/  LDGDEPBAR ;  /* 0x00000000000079af */ /* 0x000e280000000000 */
[----:B------:R3:W-:Y:S04]  /*11a0*/  LDGSTS.E.BYPASS.LTC128B.128 [R206+0x14000], [R26.64], P0 ;  /* 0x140000001ace7fae */ /* 0x0007e80008101d50 */
[----:B------:R3:W-:Y:S01]  /*11b0*/  LDGSTS.E.BYPASS.LTC128B.128 [R206+0x15000], [R24.64], P0 ;  /* 0x1500000018ce7fae */ /* 0x0007e20008101d50 */
[----:B-1----:R-:W-:-:S03]  /*11c0*/  CS2R R16, SRZ ;  /* 0x0000000000107805 */ /* 0x002fc6000001ff00 */
[----:B------:R1:W-:Y:S01]  /*11d0*/  LDGSTS.E.BYPASS.LTC128B.128 [R206+0x16000], [R22.64], P0 ;  /* 0x1600000016ce7fae */ /* 0x0003e20008101d50 */
[----:B--2---:R-:W-:-:S03]  /*11e0*/  CS2R R12, SRZ ;  /* 0x00000000000c7805 */ /* 0x004fc6000001ff00 */
[----:B------:R2:W-:Y:S01]  /*11f0*/  LDGSTS.E.BYPASS.LTC128B.128 [R206+0x17000], [R20.64], P0 ;  /* 0x1700000014ce7fae */ /* 0x0005e20008101d50 */
[----:B---3--:R-:W-:-:S03]  /*1200*/  CS2R R10, SRZ ;  /* 0x00000000000a7805 */ /* 0x008fc6000001ff00 */
[----:B------:R3:W-:Y:S01]  /*1210*/  LDGSTS.E.BYPASS.LTC128B.128 [R206+0x18000], [R18.64], P0 ;  /* 0x1800000012ce7fae */ /* 0x0007e20008101d50 */
[----:B------:R-:W-:-:S03]  /*1220*/  CS2R R8, SRZ ;  /* 0x0000000000087805 */ /* 0x000fc6000001ff00 */
[----:B------:R3:W-:Y:S04]  /*1230*/  LDGSTS.E.BYPASS.LTC128B.128 [R206+0x19000], [R14.64], P0 ;  /* 0x190000000ece7fae */ /* 0x0007e80008101d50 */
[----:B------:R3:W-:Y:S01]  /*1240*/  LDGSTS.E.BYPASS.LTC128B.128 [R206+0x1a000], [R4.64], P0 ;  /* 0x1a00000004ce7fae */ /* 0x0007e20008101d50 */
[----:B------:R-:W-:-:S03]  /*1250*/  CS2R R26, SRZ ;  /* 0x00000000001a7805 */ /* 0x000fc6000001ff00 */
[----:B------:R3:W-:Y:S01]  /*1260*/  LDGSTS.E.BYPASS.LTC128B.128 [R206+0x1b000], [R2.64], P0 ;  /* 0x1b00000002ce7fae */ /* 0x0007e20008101d50 */
[----:B------:R-:W-:Y:S01]  /*1270*/  PLOP3.LUT P0, PT, PT, PT, UP0, 0x40, 0x0 ;  /* 0x000000000000781c */ /* 0x000fe20003f0e808 */
[----:B------:R-:W-:Y:S02]  /*1280*/  CS2R R24, SRZ ;  /* 0x0000000000187805 */ /* 0x000fe4000001ff00 */
[----:B------:R-:W0:Y:S01]  /*1290*/  LDGDEPBAR ;  /* 0x00000000000079af */ /* 0x000e220000000000 */
[----:B-1----:R-:W-:Y:S01]  /*12a0*/  CS2R R22, SRZ ;  /* 0x0000000000167805 */ /* 0x002fe2000001ff00 */
[----:B--2---:R-:W-:Y:S01]  /*12b0*/  CS2R R20, SRZ ;  /* 0x0000000000147805 */ /* 0x004fe2000001ff00 */
[----:B---3--:R-:W-:Y:S01]  /*12c0*/  CS2R R18, SRZ ;  /* 0x0000000000127805 */ /* 0x008fe2000001ff00 */
[----:B------:R-:W-:Y:S01]  /*12d0*/  CS2R R14, SRZ ;  /* 0x00000000000e7805 */ /* 0x000fe2000001ff00 */
[----:B------:R-:W-:Y:S01]  /*12e0*/  CS2R R4, SRZ ;  /* 0x0000000000047805 */ /* 0x000fe2000001ff00 */
[----:B------:R-:W-:-:S04]  /*12f0*/  DEPBAR.LE SB0, 0x2 ;  /* 0x000080800000791a */ /* 0x000fc80000000000 */
[----:B------:R-:W-:Y:S06]  /*1300*/  BAR.SYNC.DEFER_BLOCKING 0x0 ;  /* 0x0000000000007b1d */ /* 0x000fec0000010000 */
[----:B------:R1:W2:Y:S04]  /*1310*/  LDSM.16.M88.4 R132, [R205] ;  /* 0x00000000cd84783b */ /* 0x0002a80000000200 */
[----:B------:R1:W3:Y:S04]  /*1320*/  LDSM.16.M88.4 R152, [R205+0x1000] ;  /* 0x00100000cd98783b */ /* 0x0002e80000000200 */
[----:B------:R1:W1:Y:S04]  /*1330*/  LDSM.16.M88.4 R156, [R205+0x2000] ;  /* 0x00200000cd9c783b */ /* 0x0002680000000200 */
[----:B------:R1:W1:Y:S04]  /*1340*/  LDSM.16.M88.4 R160, [R205+0x3000] ;  /* 0x00300000cda0783b */ /* 0x0002680000000200 */
[----:B------:R1:W1:Y:S04]  /*1350*/  LDSM.16.MT88.4 R136, [R213+0xc000] ;  /* 0x00c00000d588783b */ /* 0x0002680000004200 */
[----:B------:R1:W1:Y:S04]  /*1360*/  LDSM.16.MT88.4 R140, [R212+0xc000] ;  /* 0x00c00000d48c783b */ /* 0x0002680000004200 */
[----:B------:R1:W1:Y:S04]  /*1370*/  LDSM.16.MT88.4 R144, [R211+0xc000] ;  /* 0x00c00000d390783b */ /* 0x0002680000004200 */
[----:B------:R1:W1:Y:S01]  /*1380*/  LDSM.16.MT88.4 R148, [R210+0xc000] ;  /* 0x00c00000d294783b */ /* 0x0002620000004200 */
[----:B------:R-:W-:Y:S05]  /*1390*/  @P0 BRA `(.L_x_0) ;  /* 0x000017b000000947 */ /* 0x000fea0003800000 */
[----:B------:R-:W-:Y:S01]  /*13a0*/  SHF.R.S32.HI R2, RZ, 0x1f, R171 ;  /* 0x0000001fff027819 */ /* 0x000fe200000114ab */
[----:B------:R-:W-:Y:S01]  /*13b0*/  ULDC.64 UR4, c[0x0][0x168] ;  /* 0x00005a0000047ab9 */ /* 0x000fe20000000a00 */
[C---:B------:R-:W-:Y:S01]  /*13c0*/  LEA R237, P0, R171.reuse, 0x100, 0x1 ;  /* 0x00000100abed7811 */ /* 0x040fe200078008ff */
[----:B------:R-:W-:Y:S01]  /*13d0*/  USHF.R.S32.HI UR10, URZ, 0x1f, UR6 ;  /* 0x0000001f3f0a7899 */ /* 0x000fe20008011406 */
[----:B------:R-:W-:Y:S01]  /*13e0*/  LEA R234, P1, R166, 0x100, 0x1 ;  /* 0x00000100a6ea7811 */ /* 0x000fe200078208ff */
[----:B------:R-:W-:Y:S01]  /*13f0*/  ULEA UR8, UP0, UR6, UR4, 0x2 ;  /* 0x0000000406087291 */ /* 0x000fe2000f80103f */
[----:B------:R-:W-:Y:S01]  /*1400*/  LEA.HI.X R236, R171, RZ, R2, 0x1, P0 ;  /* 0x000000ffabec7211 */ /* 0x000fe200000f0c02 */
[----:B------:R-:W-:Y:S01]  /*1410*/  IMAD.SHL.U32 R228, R173, 0x2, RZ ;  /* 0x00000002ade47824 */ /* 0x000fe200078e00ff */
[----:B------:R-:W-:Y:S01]  /*1420*/  SHF.R.S32.HI R2, RZ, 0x1f, R166 ;  /* 0x0000001fff027819 */ /* 0x000fe200000114a6 */
[----:B------:R-:W-:Y:S01]  /*1430*/  IMAD.SHL.U32 R226, R168, 0x2, RZ ;  /* 0x00000002a8e27824 */ /* 0x000fe200078e00ff */
[----:B------:R-:W-:Y:S01]  /*1440*/  SHF.R.S32.HI R3, RZ, 0x1f, R167 ;  /* 0x0000001fff037819 */ /* 0x000fe200000114a7 */
[----:B------:R-:W-:Y:S01]  /*1450*/  IMAD.SHL.U32 R224, R169, 0x2, RZ ;  /* 0x00000002a9e07824 */ /* 0x000fe200078e00ff */
[----:B------:R-:W-:Y:S01]  /*1460*/  LEA R233, P0, R167, 0x100, 0x1 ;  /* 0x00000100a7e97811 */ /* 0x000fe200078008ff */
[----:B------:R-:W-:Y:S01]  /*1470*/  IMAD.SHL.U32 R222, R170, 0x2, RZ ;  /* 0x00000002aade7824 */ /* 0x000fe200078e00ff */
[----:B------:R-:W-:Y:S01]  /*1480*/  SHF.R.S32.HI R4, RZ, 0x1f, R165 ;  /* 0x0000001fff047819 */ /* 0x000fe200000114a5 */
[----:B------:R-:W-:Y:S01]  /*1490*/  IMAD.SHL.U32 R220, R172, 0x2, RZ ;  /* 0x00000002acdc7824 */ /* 0x000fe200078e00ff */
[----:B------:R-:W-:Y:S01]  /*14a0*/  LEA R235, P2, R165, 0x100, 0x1 ;  /* 0x00000100a5eb7811 */ /* 0x000fe200078408ff */
[----:B------:R-:W-:Y:S01]  /*14b0*/  IMAD.SHL.U32 R218, R174, 0x2, RZ ;  /* 0x00000002aeda7824 */ /* 0x000fe200078e00ff */
[----:B------:R-:W-:Y:S01]  /*14c0*/  LEA.HI.X R231, R166, RZ, R2, 0x1, P1 ;  /* 0x000000ffa6e77211 */ /* 0x000fe200008f0c02 */
[----:B------:R-:W-:Y:S01]  /*14d0*/  IMAD.SHL.U32 R216, R175, 0x2, RZ ;  /* 0x00000002afd87824 */ /* 0x000fe200078e00ff */
[----:B------:R-:W-:Y:S01]  /*14e0*/  LEA.HI.X R230, R167, RZ, R3, 0x1, P0 ;  /* 0x000000ffa7e67211 */ /* 0x000fe200000f0c03 */
[----:B------:R-:W-:Y:S01]  /*14f0*/  CS2R R6, SRZ ;  /* 0x0000000000067805 */ /* 0x000fe2000001ff00 */
[----:B------:R-:W-:Y:S01]  /*1500*/  SHF.R.S32.HI R3, RZ, 0x1f, R173 ;  /* 0x0000001fff037819 */ /* 0x000fe200000114ad */
[----:B------:R-:W-:Y:S01]  /*1510*/  CS2R R8, SRZ ;  /* 0x0000000000087805 */ /* 0x000fe2000001ff00 */
[----:B------:R-:W-:Y:S01]  /*1520*/  SHF.R.S32.HI R2, RZ, 0x1f, R168 ;  /* 0x0000001fff027819 */ /* 0x000fe200000114a8 */
[----:B------:R-:W-:Y:S01]  /*1530*/  CS2R R10, SRZ ;  /* 0x00000000000a7805 */ /* 0x000fe2000001ff00 */
[----:B------:R-:W-:Y:S01]  /*1540*/  LEA.HI.X R232, R165, RZ, R4, 0x1, P2 ;  /* 0x000000ffa5e87211 */ /* 0x000fe200010f0c04 */
[----:B------:R-:W-:Y:S01]  /*1550*/  CS2R R12, SRZ ;  /* 0x00000000000c7805 */ /* 0x000fe2000001ff00 */
[----:B------:R-:W-:Y:S01]  /*1560*/  SHF.L.U64.HI R229, R173, 0x1, R3 ;  /* 0x00000001ade57819 */ /* 0x000fe20000010203 */
[----:B------:R-:W-:Y:S01]  /*1570*/  CS2R R14, SRZ ;  /* 0x00000000000e7805 */ /* 0x000fe2000001ff00 */
[----:B------:R-:W-:Y:S01]  /*1580*/  SHF.L.U64.HI R227, R168, 0x1, R2 ;  /* 0x00000001a8e37819 */ /* 0x000fe20000010202 */
[----:B------:R-:W-:Y:S01]  /*1590*/  CS2R R16, SRZ ;  /* 0x0000000000107805 */ /* 0x000fe2000001ff00 */
[----:B------:R-:W-:Y:S01]  /*15a0*/  SHF.R.S32.HI R4, RZ, 0x1f, R170 ;  /* 0x0000001fff047819 */ /* 0x000fe200000114aa */
[----:B------:R-:W-:Y:S01]  /*15b0*/  CS2R R18, SRZ ;  /* 0x0000000000127805 */ /* 0x000fe2000001ff00 */
[----:B------:R-:W-:Y:S01]  /*15c0*/  SHF.R.S32.HI R3, RZ, 0x1f, R169 ;  /* 0x0000001fff037819 */ /* 0x000fe200000114a9 */
[----:B------:R-:W-:Y:S01]  /*15d0*/  CS2R R20, SRZ ;  /* 0x0000000000147805 */ /* 0x000fe2000001ff00 */
[----:B------:R-:W-:Y:S01]  /*15e0*/  SHF.R.S32.HI R2, RZ, 0x1f, R172 ;  /* 0x0000001fff027819 */ /* 0x000fe200000114ac */
[----:B------:R-:W-:Y:S01]  /*15f0*/  CS2R R22, SRZ ;  /* 0x0000000000167805 */ /* 0x000fe2000001ff00 */
[----:B------:R-:W-:Y:S01]  /*1600*/  SHF.L.U64.HI R223, R170, 0x1, R4 ;  /* 0x00000001aadf7819 */ /* 0x000fe20000010204 */
        /* <DEDUP_REMOVED lines=11> */
[C---:B------:R-:W-:Y:S01]  /*16c0*/  SHF.L.U64.HI R215, R214.reuse, 0x1, R4 ;  /* 0x00000001d6d77819 */ /* 0x040fe20000010204 */
[----:B------:R-:W-:Y:S01]  /*16d0*/  IMAD.SHL.U32 R214, R214, 0x2, RZ ;  /* 0x00000002d6d67824 */ /* 0x000fe200078e00ff */
[----:B------:R-:W-:Y:S01]  /*16e0*/  SHF.L.U64.HI R219, R174, 0x1, R3 ;  /* 0x00000001aedb7819 */ /* 0x000fe20000010203 */
[----:B------:R-:W-:Y:S01]  /*16f0*/  CS2R R4, SRZ ;  /* 0x0000000000047805 */ /* 0x000fe2000001ff00 */
[----:B------:R-:W-:Y:S01]  /*1700*/  SHF.L.U64.HI R217, R175, 0x1, R2 ;  /* 0x00000001afd97819 */ /* 0x000fe20000010202 */
        /* <DEDUP_REMOVED lines=48> */
[----:B------:R-:W-:-:S02]  /*1a10*/  ULEA.HI.X UR12, UR6, UR5, UR10, 0x2, UP0 ;  /* 0x00000005060c7291 */ /* 0x000fc400080f140a */
[----:B------:R-:W-:Y:S02]  /*1a20*/  USHF.L.U32 UR11, UR6, 0x1, URZ ;  /* 0x00000001060b7899 */ /* 0x000fe4000800063f */
[----:B------:R-:W-:Y:S02]  /*1a30*/  USHF.L.U64.HI UR10, UR6, 0x1, UR10 ;  /* 0x00000001060a7899 */ /* 0x000fe4000801020a */
[----:B------:R-:W-:Y:S02]  /*1a40*/  UMOV UR5, 0xc000 ;  /* 0x0000c00000057882 */ /* 0x000fe40000000000 */
[----:B------:R-:W-:Y:S02]  /*1a50*/  UMOV UR15, 0x80 ;  /* 0x00000080000f7882 */ /* 0x000fe40000000000 */
[----:B------:R-:W-:Y:S02]  /*1a60*/  UMOV UR13, 0x1 ;  /* 0x00000001000d7882 */ /* 0x000fe40000000000 */
[----:B------:R-:W-:-:S02]  /*1a70*/  UMOV UR4, URZ ;  /* 0x0000003f00047c82 */ /* 0x000fc40008000000 */
[----:B------:R-:W-:Y:S02]  /*1a80*/  ULDC UR9, c[0x0][0x180] ;  /* 0x0000600000097ab9 */ /* 0x000fe40000000800 */
[----:B------:R-:W-:-:S02]  /*1a90*/  ULDC.64 UR6, c[0x0][0x160] ;  /* 0x0000580000067ab9 */ /* 0x000fc40000000a00 */
[----:B------:R-:W-:Y:S01]  /*1aa0*/  IADD3 R204, R198, 0x2, RZ ;  /* 0x00000002c6cc7810 */ /* 0x000fe20007ffe0ff */
[----:B------:R-:W-:Y:S01]  /*1ab0*/  IMAD.SHL.U32 R2, R176, 0x40, RZ ;  /* 0x00000040b0027824 */ /* 0x000fe200078e00ff */
[----:B------:R-:W-:Y:S01]  /*1ac0*/  IADD3 R199, R198, 0x4, RZ ;  /* 0x00000004c6c77810 */ /* 0x000fe20007ffe0ff */
[----:B------:R-:W-:Y:S01]  /*1ad0*/  IMAD.SHL.U32 R3, R177, 0x100, RZ ;  /* 0x00000100b1037824 */ /* 0x000fe200078e00ff */
[C---:B------:R-:W-:Y:S02]  /*1ae0*/  IADD3 R202, R164.reuse, 0x8, RZ ;  /* 0x00000008a4ca7810 */ /* 0x040fe40007ffe0ff */
[----:B------:R-:W-:Y:S01]  /*1af0*/  IADD3 R201, R164, 0x10, RZ ;  /* 0x00000010a4c97810 */ /* 0x000fe20007ffe0ff */
[----:B------:R-:W-:Y:S01]  /*1b00*/  IMAD R203, R0, 0x8, R3 ;  /* 0x0000000800cb7824 */ /* 0x000fe200078e0203 */
[----:B------:R-:W-:-:S02]  /*1b10*/  IADD3 R200, R164, 0x18, RZ ;  /* 0x00000018a4c87810 */ /* 0x000fc40007ffe0ff */
[----:B------:R-:W-:Y:S02]  /*1b20*/  IADD3 R198, R198, 0x6, RZ ;  /* 0x00000006c6c67810 */ /* 0x000fe40007ffe0ff */
[--C-:B------:R-:W-:Y:S02]  /*1b30*/  LOP3.LUT R202, R202, 0x7, R178.reuse, 0x78, !PT ;  /* 0x00000007caca7812 */ /* 0x100fe400078e78b2 */
[--C-:B------:R-:W-:Y:S02]  /*1b40*/  LOP3.LUT R201, R201, 0x7, R178.reuse, 0x78, !PT ;  /* 0x00000007c9c97812 */ /* 0x100fe400078e78b2 */
[--C-:B------:R-:W-:Y:S01]  /*1b50*/  LOP3.LUT R200, R200, 0x7, R178.reuse, 0x78, !PT ;  /* 0x00000007c8c87812 */ /* 0x100fe200078e78b2 */
[--C-:B------:R-:W-:Y:S01]  /*1b60*/  IMAD R202, R202, 0x8, R3.reuse ;  /* 0x00000008caca7824 */ /* 0x100fe200078e0203 */
[--C-:B------:R-:W-:Y:S01]  /*1b70*/  LOP3.LUT R204, R204, 0x7, R178.reuse, 0x78, !PT ;  /* 0x00000007cccc7812 */ /* 0x100fe200078e78b2 */
[--C-:B------:R-:W-:Y:S01]  /*1b80*/  IMAD R201, R201, 0x8, R3.reuse ;  /* 0x00000008c9c97824 */ /* 0x100fe200078e0203 */
[--C-:B------:R-:W-:Y:S01]  /*1b90*/  LOP3.LUT R199, R199, 0x7, R178.reuse, 0x78, !PT ;  /* 0x00000007c7c77812 */ /* 0x100fe200078e78b2 */
[----:B------:R-:W-:Y:S01]  /*1ba0*/  IMAD R200, R200, 0x8, R3 ;  /* 0x00000008c8c87824 */ /* 0x000fe200078e0203 */
[----:B------:R-:W-:Y:S01]  /*1bb0*/  LOP3.LUT R198, R198, 0x7, R178, 0x78, !PT ;  /* 0x00000007c6c67812 */ /* 0x000fe200078e78b2 */
[----:B------:R-:W-:-:S02]  /*1bc0*/  IMAD R204, R204, 0x8, R2 ;  /* 0x00000008cccc7824 */ /* 0x000fc400078e0202 */
[--C-:B------:R-:W-:Y:S02]  /*1bd0*/  IMAD R199, R199, 0x8, R2.reuse ;  /* 0x00000008c7c77824 */ /* 0x100fe400078e0202 */
[----:B------:R-:W-:-:S02]  /*1be0*/  IMAD R198, R198, 0x8, R2 ;  /* 0x00000008c6c67824 */ /* 0x000fc400078e0202 */
.L_x_1:
[C---:B-12--5:R-:W5:Y:S01]  /*1bf0*/  HMMA.16816.F32 R4, R132.reuse, R136, R4 ;  /* 0x000000888404723c */ /* 0x066f620000001804 */
[----:B------:R-:W-:Y:S02]  /*1c00*/  UISETP.GE.AND UP0, UPT, UR15, UR9, UPT ;  /* 0x000000090f00728c */ /* 0x000fe4000bf06270 */
[----:B------:R-:W-:Y:S02]  /*1c10*/  UIADD3 UR14, UR13, 0x1, URZ ;  /* 0x000000010d0e7890 */ /* 0x000fe4000fffe03f */
[----:B------:R-:W-:Y:S02]  /*1c20*/  LEA R192, R204, UR4, 0x1 ;  /* 0x00000004ccc07c11 */ /* 0x000fe4000f8e08ff */
[----:B---3--:R-:W-:Y:S01]  /*1c30*/  LEA R2, R203, UR5, 0x1 ;  /* 0x00000005cb027c11 */ /* 0x008fe2000f8e08ff */
[C---:B------:R-:W5:Y:S01]  /*1c40*/  HMMA.16816.F32 R8, R132.reuse, R138, R8 ;  /* 0x0000008a8408723c */ /* 0x040f620000001808 */
[----:B------:R-:W-:Y:S01]  /*1c50*/  PLOP3.LUT P3, PT, PT, PT, UP0, 0x80, 0x0 ;  /* 0x000000000000781c */ /* 0x000fe20003f6f008 */
[----:B------:R-:W-:Y:S01]  /*1c60*/  LDSM.16.M88.4 R164, [R192] ;  /* 0x00000000c0a4783b */ /* 0x000fe20000000200 */
[----:B------:R-:W-:Y:S01]  /*1c70*/  PLOP3.LUT P2, PT, PT, PT, UP0, 0x80, 0x0 ;  /* 0x000000000000781c */ /* 0x000fe20003f4f008 */
[----:B------:R-:W-:Y:S01]  /*1c80*/  UIMAD.WIDE UR18, UR14, 0x55555556, URZ ;  /* 0x555555560e1278a5 */ /* 0x000fe2000f8e023f */
[----:B------:R-:W-:Y:S02]  /*1c90*/  LEA R3, R202, UR5, 0x1 ;  /* 0x00000005ca037c11 */ /* 0x000fe4000f8e08ff */
[----:B------:R-:W-:Y:S01]  /*1ca0*/  LEA R196, R201, UR5, 0x1 ;  /* 0x00000005c9c47c11 */ /* 0x000fe2000f8e08ff */
[C---:B------:R-:W5:Y:S01]  /*1cb0*/  HMMA.16816.F32 R12, R132.reuse, R140, R12 ;  /* 0x0000008c840c723c */ /* 0x040f62000000180c */
[----:B------:R-:W-:Y:S01]  /*1cc0*/  PLOP3.LUT P1, PT, PT, PT, UP0, 0x80, 0x0 ;  /* 0x000000000000781c */ /* 0x000fe20003f2f008 */
[----:B------:R-:W1:Y:S01]  /*1cd0*/  LDSM.16.MT88.4 R168, [R2+0x2000] ;  /* 0x0020000002a8783b */ /* 0x000e620000004200 */
[----:B------:R-:W-:Y:S01]  /*1ce0*/  ULEA.HI UR18, UR19, UR19, URZ, 0x1 ;  /* 0x0000001313127291 */ /* 0x000fe2000f8f083f */
[----:B------:R-:W-:Y:S02]  /*1cf0*/  LEA R197, R200, UR5, 0x1 ;  /* 0x00000005c8c57c11 */ /* 0x000fe4000f8e08ff */
[----:B------:R-:W-:Y:S01]  /*1d00*/  LEA R0, R199, UR4, 0x1 ;  /* 0x00000004c7007c11 */ /* 0x000fe2000f8e08ff */
[----:B------:R-:W-:Y:S01]  /*1d10*/  UIMAD UR18, UR18, -0x3, UR14 ;  /* 0xfffffffd121278a4 */ /* 0x000fe2000f8e020e */
[C---:B------:R-:W5:Y:S02]  /*1d20*/  HMMA.16816.F32 R16, R132.reuse, R142, R16 ;  /* 0x0000008e8410723c */ /* 0x040f640000001810 */
[----:B------:R-:W1:Y:S06]  /*1d30*/  LDSM.16.MT88.4 R172, [R3+0x2000] ;  /* 0x0020000003ac783b */ /* 0x000e6c0000004200 */
[C---:B------:R-:W5:Y:S02]  /*1d40*/  HMMA.16816.F32 R20, R132.reuse, R144, R20 ;  /* 0x000000908414723c */ /* 0x040f640000001814 */
[----:B------:R-:W1:Y:S06]  /*1d50*/  LDSM.16.MT88.4 R176, [R196+0x2000] ;  /* 0x00200000c4b0783b */ /* 0x000e6c0000004200 */
[C---:B------:R-:W5:Y:S02]  /*1d60*/  HMMA.16816.F32 R24, R132.reuse, R146, R24 ;  /* 0x000000928418723c */ /* 0x040f640000001818 */
[----:B------:R-:W1:Y:S06]  /*1d70*/  LDSM.16.MT88.4 R180, [R197+0x2000] ;  /* 0x00200000c5b4783b */ /* 0x000e6c0000004200 */
[C---:B------:R-:W5:Y:S02]  /*1d80*/  HMMA.16816.F32 R28, R132.reuse, R148, R28 ;  /* 0x00000094841c723c */ /* 0x040f64000000181c */
[----:B------:R-:W1:Y:S06]  /*1d90*/  LDSM.16.M88.4 R184, [R192+0x1000] ;  /* 0x00100000c0b8783b */ /* 0x000e6c0000000200 */
[----:B------:R5:W5:Y:S02]  /*1da0*/  HMMA.16816.F32 R32, R132, R150, R32 ;  /* 0x000000968420723c */ /* 0x000b640000001820 */
[----:B------:R-:W2:Y:S06]  /*1db0*/  LDSM.16.M88.4 R188, [R192+0x2000] ;  /* 0x00200000c0bc783b */ /* 0x000eac0000000200 */
[C---:B---3--:R-:W5:Y:S02]  /*1dc0*/  HMMA.16816.F32 R36, R152.reuse, R136, R36 ;  /* 0x000000889824723c */ /* 0x048f640000001824 */
[----:B------:R-:W2:Y:S06]  /*1dd0*/  LDSM.16.M88.4 R192, [R192+0x3000] ;  /* 0x00300000c0c0783b */ /* 0x000eac0000000200 */
[C---:B------:R-:W5:Y:S02]  /*1de0*/  HMMA.16816.F32 R40, R152.reuse, R138, R40 ;  /* 0x0000008a9828723c */ /* 0x040f640000001828 */
[----:B-----5:R-:W-:Y:S06]  /*1df0*/  LDSM.16.M88.4 R132, [R0] ;  /* 0x000000000084783b */ /* 0x020fec0000000200 */
[C---:B------:R-:W5:Y:S08]  /*1e00*/  HMMA.16816.F32 R44, R152.reuse, R140, R44 ;  /* 0x0000008c982c723c */ /* 0x040f70000000182c */
[C---:B------:R-:W5:Y:S08]  /*1e10*/  HMMA.16816.F32 R48, R152.reuse, R142, R48 ;  /* 0x0000008e9830723c */ /* 0x040f700000001830 */
[C---:B------:R-:W5:Y:S08]  /*1e20*/  HMMA.16816.F32 R52, R152.reuse, R144, R52 ;  /* 0x000000909834723c */ /* 0x040f700000001834 */
[C---:B------:R-:W5:Y:S08]  /*1e30*/  HMMA.16816.F32 R56, R152.reuse, R146, R56 ;  /* 0x000000929838723c */ /* 0x040f700000001838 */
[C---:B------:R-:W5:Y:S08]  /*1e40*/  HMMA.16816.F32 R60, R152.reuse, R148, R60 ;  /* 0x00000094983c723c */ /* 0x040f70000000183c */
[----:B------:R5:W5:Y:S02]  /*1e50*/  HMMA.16816.F32 R64, R152, R150, R64 ;  /* 0x000000969840723c */ /* 0x000b640000001840 */
[----:B-----5:R-:W-:Y:S06]  /*1e60*/  LDSM.16.M88.4 R152, [R0+0x1000] ;  /* 0x001000000098783b */ /* 0x020fec0000000200 */
[C---:B------:R-:W5:Y:S08]  /*1e70*/  HMMA.16816.F32 R68, R156.reuse, R136, R68 ;  /* 0x000000889c44723c */ /* 0x040f700000001844 */
[C---:B------:R-:W5:Y:S08]  /*1e80*/  HMMA.16816.F32 R72, R156.reuse, R138, R72 ;  /* 0x0000008a9c48723c */ /* 0x040f700000001848 */
        /* <DEDUP_REMOVED lines=8> */
[C---:B------:R5:W5:Y:S02]  /*1f10*/  HMMA.16816.F32 R104, R160.reuse, R138, R104 ;  /* 0x0000008aa068723c */ /* 0x040b640000001868 */
[----:B-----5:R-:W3:Y:S06]  /*1f20*/  LDSM.16.MT88.4 R136, [R2+0x4000] ;  /* 0x004000000288783b */ /* 0x020eec0000004200 */
[C---:B------:R-:W5:Y:S08]  /*1f30*/  HMMA.16816.F32 R108, R160.reuse, R140, R108 ;  /* 0x0000008ca06c723c */ /* 0x040f70000000186c */
[C---:B------:R5:W5:Y:S02]  /*1f40*/  HMMA.16816.F32 R112, R160.reuse, R142, R112 ;  /* 0x0000008ea070723c */ /* 0x040b640000001870 */
[----:B-----5:R-:W3:Y:S06]  /*1f50*/  LDSM.16.MT88.4 R140, [R3+0x4000] ;  /* 0x00400000038c783b */ /* 0x020eec0000004200 */
[C---:B------:R-:W5:Y:S08]  /*1f60*/  HMMA.16816.F32 R116, R160.reuse, R144, R116 ;  /* 0x00000090a074723c */ /* 0x040f700000001874 */
[C---:B------:R5:W5:Y:S02]  /*1f70*/  HMMA.16816.F32 R120, R160.reuse, R146, R120 ;  /* 0x00000092a078723c */ /* 0x040b640000001878 */
[----:B-----5:R-:W3:Y:S06]  /*1f80*/  LDSM.16.MT88.4 R144, [R196+0x4000] ;  /* 0x00400000c490783b */ /* 0x020eec0000004200 */
[C---:B------:R-:W5:Y:S08]  /*1f90*/  HMMA.16816.F32 R124, R160.reuse, R148, R124 ;  /* 0x00000094a07c723c */ /* 0x040f70000000187c */
[----:B------:R5:W5:Y:S02]  /*1fa0*/  HMMA.16816.F32 R128, R160, R150, R128 ;  /* 0x00000096a080723c */ /* 0x000b640000001880 */
[----:B-----5:R-:W3:-:S06]  /*1fb0*/  LDSM.16.MT88.4 R148, [R197+0x4000] ;  /* 0x00400000c594783b */ /* 0x020ecc0000004200 */
[C---:B-1----:R-:W5:Y:S02]  /*1fc0*/  HMMA.16816.F32 R4, R164.reuse, R168, R4 ;  /* 0x000000a8a404723c */ /* 0x042f640000001804 */
[----:B------:R1:W2:Y:S06]  /*1fd0*/  LDSM.16.M88.4 R160, [R0+0x3000] ;  /* 0x0030000000a0783b */ /* 0x0002ac0000000200 */
[C---:B------:R-:W5:Y:S08]  /*1fe0*/  HMMA.16816.F32 R8, R164.reuse, R170, R8 ;  /* 0x000000aaa408723c */ /* 0x040f700000001808 */
[C---:B------:R-:W5:Y:S08]  /*1ff0*/  HMMA.16816.F32 R12, R164.reuse, R172, R12 ;  /* 0x000000aca40c723c */ /* 0x040f70000000180c */
[C---:B------:R-:W5:Y:S04]  /*2000*/  HMMA.16816.F32 R16, R164.reuse, R174, R16 ;  /* 0x000000aea410723c */ /* 0x040f680000001810 */
[----:B-1----:R-:W-:Y:S04]  /*2010*/  LEA R0, R198, UR4, 0x1 ;  /* 0x00000004c6007c11 */ /* 0x002fe8000f8e08ff */
[C---:B------:R-:W5:Y:S08]  /*2020*/  HMMA.16816.F32 R20, R164.reuse, R176, R20 ;  /* 0x000000b0a414723c */ /* 0x040f700000001814 */
[C---:B------:R-:W5:Y:S08]  /*2030*/  HMMA.16816.F32 R24, R164.reuse, R178, R24 ;  /* 0x000000b2a418723c */ /* 0x040f700000001818 */
[C---:B------:R-:W5:Y:S08]  /*2040*/  HMMA.16816.F32 R28, R164.reuse, R180, R28 ;  /* 0x000000b4a41c723c */ /* 0x040f70000000181c */
[----:B------:R5:W5:Y:S02]  /*2050*/  HMMA.16816.F32 R32, R164, R182, R32 ;  /* 0x000000b6a420723c */ /* 0x000b640000001820 */
[----:B-----5:R-:W-:Y:S06]  /*2060*/  LDSM.16.M88.4 R164, [R0] ;  /* 0x0000000000a4783b */ /* 0x020fec0000000200 */
        /* <DEDUP_REMOVED lines=9> */
[C---:B--2---:R-:W5:Y:S08]  /*2100*/  HMMA.16816.F32 R68, R188.reuse, R168, R68 ;  /* 0x000000a8bc44723c */ /* 0x044f700000001844 */
        /* <DEDUP_REMOVED lines=10> */
[----:B-----5:R1:W2:Y:S06]  /*21b0*/  LDSM.16.MT88.4 R168, [R2+0x6000] ;  /* 0x0060000002a8783b */ /* 0x0202ac0000004200 */
[C---:B------:R-:W5:Y:S08]  /*21c0*/  HMMA.16816.F32 R108, R192.reuse, R172, R108 ;  /* 0x000000acc06c723c */ /* 0x040f70000000186c */
[C---:B------:R5:W5:Y:S02]  /*21d0*/  HMMA.16816.F32 R112, R192.reuse, R174, R112 ;  /* 0x000000aec070723c */ /* 0x040b640000001870 */
[----:B-----5:R2:W3:Y:S06]  /*21e0*/  LDSM.16.MT88.4 R172, [R3+0x6000] ;  /* 0x0060000003ac783b */ /* 0x0204ec0000004200 */
[C---:B------:R-:W5:Y:S04]  /*21f0*/  HMMA.16816.F32 R116, R192.reuse, R176, R116 ;  /* 0x000000b0c074723c */ /* 0x040f680000001874 */
[----:B-1----:R-:W-:Y:S04]  /*2200*/  IADD3 R2, P0, R233, UR6, RZ ;  /* 0x00000006e9027c10 */ /* 0x002fe8000ff1e0ff */
[C---:B------:R5:W5:Y:S02]  /*2210*/  HMMA.16816.F32 R120, R192.reuse, R178, R120 ;  /* 0x000000b2c078723c */ /* 0x040b640000001878 */
[----:B-----5:R-:W1:Y:S06]  /*2220*/  LDSM.16.MT88.4 R176, [R196+0x6000] ;  /* 0x00600000c4b0783b */ /* 0x020e6c0000004200 */
[C---:B------:R-:W5:Y:S04]  /*2230*/  HMMA.16816.F32 R124, R192.reuse, R180, R124 ;  /* 0x000000b4c07c723c */ /* 0x040f68000000187c */
[----:B--2---:R-:W-:Y:S02]  /*2240*/  IADD3.X R3, R230, UR7, RZ, P0, !PT ;  /* 0x00000007e6037c10 */ /* 0x004fe400087fe4ff */
[----:B------:R-:W-:Y:S02]  /*2250*/  PLOP3.LUT P0, PT, PT, PT, UP0, 0x80, 0x0 ;  /* 0x000000000000781c */ /* 0x000fe40003f0f008 */
[----:B------:R5:W5:Y:S02]  /*2260*/  HMMA.16816.F32 R128, R192, R182, R128 ;  /* 0x000000b6c080723c */ /* 0x000b640000001880 */
[----:B-----5:R-:W1:-:S06]  /*2270*/  LDSM.16.MT88.4 R180, [R197+0x6000] ;  /* 0x00600000c5b4783b */ /* 0x020e4c0000004200 */
[C---:B---3--:R-:W5:Y:S02]  /*2280*/  HMMA.16816.F32 R4, R132.reuse, R136, R4 ;  /* 0x000000888404723c */ /* 0x048f640000001804 */
[----:B------:R2:W3:Y:S06]  /*2290*/  LDSM.16.M88.4 R192, [R0+0x3000] ;  /* 0x0030000000c0783b */ /* 0x0004ec0000000200 */
[C---:B------:R-:W5:Y:S02]  /*22a0*/  HMMA.16816.F32 R8, R132.reuse, R138, R8 ;  /* 0x0000008a8408723c */ /* 0x040f640000001808 */
[----:B------:R-:W-:Y:S06]  /*22b0*/  BAR.SYNC.DEFER_BLOCKING 0x0 ;  /* 0x0000000000007b1d */ /* 0x000fec0000010000 */
[C---:B------:R-:W5:Y:S08]  /*22c0*/  HMMA.16816.F32 R12, R132.reuse, R140, R12 ;  /* 0x0000008c840c723c */ /* 0x040f70000000180c */
[C---:B------:R-:W5:Y:S08]  /*22d0*/  HMMA.16816.F32 R16, R132.reuse, R142, R16 ;  /* 0x0000008e8410723c */ /* 0x040f700000001810 */
[C---:B------:R-:W5:Y:S08]  /*22e0*/  HMMA.16816.F32 R20, R132.reuse, R144, R20 ;  /* 0x000000908414723c */ /* 0x040f700000001814 */
[C---:B------:R-:W5:Y:S08]  /*22f0*/  HMMA.16816.F32 R24, R132.reuse, R146, R24 ;  /* 0x000000928418723c */ /* 0x040f700000001818 */
[C---:B------:R-:W5:Y:S08]  /*2300*/  HMMA.16816.F32 R28, R132.reuse, R148, R28 ;  /* 0x00000094841c723c */ /* 0x040f70000000181c */
[----:B------:R5:W5:Y:S07]  /*2310*/  HMMA.16816.F32 R32, R132, R150, R32 ;  /* 0x000000968420723c */ /* 0x000b6e0000001820 */
[----:B-----5:R-:W-:Y:S01]  /*2320*/  IADD3 R134, P5, R235, UR6, RZ ;  /* 0x00000006eb867c10 */ /* 0x020fe2000ffbe0ff */
[C---:B------:R-:W5:Y:S05]  /*2330*/  HMMA.16816.F32 R36, R152.reuse, R136, R36 ;  /* 0x000000889824723c */ /* 0x040f6a0000001824 */
[----:B------:R-:W-:Y:S02]  /*2340*/  IADD3.X R135, R232, UR7, RZ, P5, !PT ;  /* 0x00000007e8877c10 */ /* 0x000fe4000affe4ff */
[----:B------:R-:W-:Y:S01]  /*2350*/  IADD3 R132, P4, R237, UR6, RZ ;  /* 0x00000006ed847c10 */ /* 0x000fe2000ff9e0ff */
[C---:B------:R-:W5:Y:S04]  /*2360*/  HMMA.16816.F32 R40, R152.reuse, R138, R40 ;  /* 0x0000008a9828723c */ /* 0x040f680000001828 */
[----:B------:R-:W-:Y:S04]  /*2370*/  IADD3.X R133, R236, UR7, RZ, P4, !PT ;  /* 0x00000007ec857c10 */ /* 0x000fe8000a7fe4ff */
[C---:B------:R-:W5:Y:S08]  /*2380*/  HMMA.16816.F32 R44, R152.reuse, R140, R44 ;  /* 0x0000008c982c723c */ /* 0x040f70000000182c */
[C---:B------:R-:W5:Y:S08]  /*2390*/  HMMA.16816.F32 R48, R152.reuse, R142, R48 ;  /* 0x0000008e9830723c */ /* 0x040f700000001830 */
[C---:B------:R-:W5:Y:S08]  /*23a0*/  HMMA.16816.F32 R52, R152.reuse, R144, R52 ;  /* 0x000000909834723c */ /* 0x040f700000001834 */
[C---:B------:R-:W5:Y:S08]  /*23b0*/  HMMA.16816.F32 R56, R152.reuse, R146, R56 ;  /* 0x000000929838723c */ /* 0x040f700000001838 */
[C---:B------:R-:W5:Y:S08]  /*23c0*/  HMMA.16816.F32 R60, R152.reuse, R148, R60 ;  /* 0x00000094983c723c */ /* 0x040f70000000183c */
[----:B------:R-:W5:Y:S08]  /*23d0*/  HMMA.16816.F32 R64, R152, R150, R64 ;  /* 0x000000969840723c */ /* 0x000f700000001840 */
[C---:B------:R-:W5:Y:S08]  /*23e0*/  HMMA.16816.F32 R68, R156.reuse, R136, R68 ;  /* 0x000000889c44723c */ /* 0x040f700000001844 */
[C---:B------:R-:W5:Y:S08]  /*23f0*/  HMMA.16816.F32 R72, R156.reuse, R138, R72 ;  /* 0x0000008a9c48723c */ /* 0x040f700000001848 */
[C---:B------:R-:W5:Y:S08]  /*2400*/  HMMA.16816.F32 R76, R156.reuse, R140, R76 ;  /* 0x0000008c9c4c723c */ /* 0x040f70000000184c */
[C---:B------:R-:W5:Y:S08]  /*2410*/  HMMA.16816.F32 R80, R156.reuse, R142, R80 ;  /* 0x0000008e9c50723c */ /* 0x040f700000001850 */
[C---:B------:R-:W5:Y:S08]  /*2420*/  HMMA.16816.F32 R84, R156.reuse, R144, R84 ;  /* 0x000000909c54723c */ /* 0x040f700000001854 */
[C---:B------:R-:W5:Y:S08]  /*2430*/  HMMA.16816.F32 R88, R156.reuse, R146, R88 ;  /* 0x000000929c58723c */ /* 0x040f700000001858 */
[C---:B------:R-:W5:Y:S08]  /*2440*/  HMMA.16816.F32 R92, R156.reuse, R148, R92 ;  /* 0x000000949c5c723c */ /* 0x040f70000000185c */
[----:B------:R-:W5:Y:S08]  /*2450*/  HMMA.16816.F32 R96, R156, R150, R96 ;  /* 0x000000969c60723c */ /* 0x000f700000001860 */
[C---:B------:R5:W5:Y:S07]  /*2460*/  HMMA.16816.F32 R100, R160.reuse, R136, R100 ;  /* 0x00000088a064723c */ /* 0x040b6e0000001864 */
[----:B-----5:R-:W-:Y:S01]  /*2470*/  IADD3 R136, P6, R234, UR6, RZ ;  /* 0x00000006ea887c10 */ /* 0x020fe2000ffde0ff */
[C---:B------:R5:W5:Y:S04]  /*2480*/  HMMA.16816.F32 R104, R160.reuse, R138, R104 ;  /* 0x0000008aa068723c */ /* 0x040b680000001868 */
[----:B------:R-:W-:Y:S03]  /*2490*/  IADD3.X R137, R231, UR7, RZ, P6, !PT ;  /* 0x00000007e7897c10 */ /* 0x000fe6000b7fe4ff */
[----:B-----5:R-:W-:Y:S01]  /*24a0*/  IMAD.U32 R138, RZ, RZ, UR18 ;  /* 0x00000012ff8a7e24 */ /* 0x020fe2000f8e00ff */
[C---:B------:R-:W5:Y:S01]  /*24b0*/  HMMA.16816.F32 R108, R160.reuse, R140, R108 ;  /* 0x0000008ca06c723c */ /* 0x040f62000000186c */
[----:B------:R-:W-:Y:S03]  /*24c0*/  UIMAD.WIDE UR18, UR13, 0x55555556, URZ ;  /* 0x555555560d1278a5 */ /* 0x000fe6000f8e023f */
[----:B--2---:R-:W-:Y:S01]  /*24d0*/  IMAD R0, R138, 0x4000, R207 ;  /* 0x000040008a007824 */ /* 0x004fe200078e02cf */
[----:B------:R-:W-:Y:S03]  /*24e0*/  ULEA.HI UR18, UR19, UR19, URZ, 0x1 ;  /* 0x0000001313127291 */ /* 0x000fe6000f8f083f */
[C---:B------:R-:W5:Y:S01]  /*24f0*/  HMMA.16816.F32 R112, R160.reuse, R142, R112 ;  /* 0x0000008ea070723c */ /* 0x040f620000001870 */
[----:B------:R-:W-:Y:S01]  /*2500*/  @!PT LDS RZ, [RZ] ;  /* 0x00000000fffff984 */ /* 0x000fe20000000800 */
[----:B------:R-:W-:Y:S01]  /*2510*/  @!PT LDS RZ, [RZ] ;  /* 0x00000000fffff984 */ /* 0x000fe20000000800 */
[----:B------:R-:W-:Y:S01]  /*2520*/  @!PT LDS RZ, [RZ] ;  /* 0x00000000fffff984 */ /* 0x000fe20000000800 */
[----:B------:R2:W-:Y:S01]  /*2530*/  LDGSTS.E.BYPASS.LTC128B.128 [R0], [R2.64], !P3 ;  /* 0x0000000002007fae */ /* 0x0005e2000d901d50 */
[----:B------:R-:W-:Y:S01]  /*2540*/  PLOP3.LUT P3, PT, PT, PT, UP0, 0x80, 0x0 ;  /* 0x000000000000781c */ /* 0x000fe20003f6f008 */
[----:B------:R-:W-:Y:S04]  /*2550*/  UIMAD UR13, UR18, -0x3, UR13 ;  /* 0xfffffffd120d78a4 */ /* 0x000fe8000f8e020d */
[----:B------:R-:W-:Y:S01]  /*2560*/  USHF.L.U32 UR4, UR13, 0xe, URZ ;  /* 0x0000000e0d047899 */ /* 0x000fe2000800063f */
[C---:B------:R-:W5:Y:S01]  /*2570*/  HMMA.16816.F32 R116, R160.reuse, R144, R116 ;  /* 0x00000090a074723c */ /* 0x040f620000001874 */
[----:B------:R1:W-:Y:S01]  /*2580*/  LDGSTS.E.BYPASS.LTC128B.128 [R0+0x1000], [R136.64], !P2 ;  /* 0x0100000088007fae */ /* 0x0003e2000d101d50 */
[----:B------:R-:W-:Y:S01]  /*2590*/  PLOP3.LUT P2, PT, PT, PT, UP0, 0x80, 0x0 ;  /* 0x000000000000781c */ /* 0x000fe20003f4f008 */
[----:B------:R-:W-:Y:S02]  /*25a0*/  ULEA UR5, UR13, 0xc000, 0xf ;  /* 0x0000c0000d057891 */ /* 0x000fe4000f8e783f */
[----:B------:R-:W-:Y:S02]  /*25b0*/  UIADD3 UR13, UR15, -0x40, URZ ;  /* 0xffffffc00f0d7890 */ /* 0x000fe4000fffe03f */
[----:B------:R-:W-:Y:S01]  /*25c0*/  UIADD3 UR15, UR15, 0x40, URZ ;  /* 0x000000400f0f7890 */ /* 0x000fe2000fffe03f */
[C---:B------:R-:W5:Y:S01]  /*25d0*/  HMMA.16816.F32 R120, R160.reuse, R146, R120 ;  /* 0x00000092a078723c */ /* 0x040f620000001878 */
[----:B------:R3:W-:Y:S01]  /*25e0*/  LDGSTS.E.BYPASS.LTC128B.128 [R0+0x2000], [R134.64], !P1 ;  /* 0x0200000086007fae */ /* 0x0007e2000c901d50 */
[----:B------:R-:W-:Y:S01]  /*25f0*/  PLOP3.LUT P1, PT, PT, PT, UP0, 0x80, 0x0 ;  /* 0x000000000000781c */ /* 0x000fe20003f2f008 */
[----:B------:R-:W-:Y:S03]  /*2600*/  UISETP.GE.AND UP2, UPT, UR13, UR9, UPT ;  /* 0x000000090d00728c */ /* 0x000fe6000bf46270 */
[----:B------:R-:W-:Y:S02]  /*2610*/  UMOV UR13, UR14 ;  /* 0x0000000e000d7c82 */ /* 0x000fe40008000000 */
[C---:B------:R-:W5:Y:S01]  /*2620*/  HMMA.16816.F32 R124, R160.reuse, R148, R124 ;  /* 0x00000094a07c723c */ /* 0x040f62000000187c */
[----:B------:R3:W-:Y:S03]  /*2630*/  LDGSTS.E.BYPASS.LTC128B.128 [R0+0x3000], [R132.64], !P0 ;  /* 0x0300000084007fae */ /* 0x0007e6000c101d50 */
[----:B--2---:R-:W-:Y:S04]  /*2640*/  IADD3 R2, P0, R214, UR8, RZ ;  /* 0x00000008d6027c10 */ /* 0x004fe8000ff1e0ff */
[----:B------:R5:W5:Y:S01]  /*2650*/  HMMA.16816.F32 R128, R160, R150, R128 ;  /* 0x00000096a080723c */ /* 0x000b620000001880 */
[----:B------:R-:W0:Y:S03]  /*2660*/  LDGDEPBAR ;  /* 0x00000000000079af */ /* 0x000e260000000000 */
[----:B------:R-:W-:Y:S02]  /*2670*/  IADD3.X R3, R215, UR12, RZ, P0, !PT ;  /* 0x0000000cd7037c10 */ /* 0x000fe400087fe4ff */
[----:B-1----:R-:W-:-:S02]  /*2680*/  IADD3 R136, P6, R216, UR8, RZ ;  /* 0x00000008d8887c10 */ /* 0x002fc4000ffde0ff */
[C---:B------:R5:W5:Y:S01]  /*2690*/  HMMA.16816.F32 R4, R164.reuse, R168, R4 ;  /* 0x000000a8a404723c */ /* 0x040b620000001804 */
[----:B------:R-:W-:Y:S04]  /*26a0*/  PLOP3.LUT P0, PT, PT, PT, UP0, 0x80, 0x0 ;  /* 0x000000000000781c */ /* 0x000fe80003f0f008 */
[----:B------:R-:W-:Y:S02]  /*26b0*/  IADD3.X R137, R217, UR12, RZ, P6, !PT ;  /* 0x0000000cd9897c10 */ /* 0x000fe4000b7fe4ff */
[----:B---3--:R-:W-:Y:S01]  /*26c0*/  IADD3 R134, P5, R218, UR8, RZ ;  /* 0x00000008da867c10 */ /* 0x008fe2000ffbe0ff */
[C---:B------:R5:W5:Y:S04]  /*26d0*/  HMMA.16816.F32 R8, R164.reuse, R170, R8 ;  /* 0x000000aaa408723c */ /* 0x040b680000001808 */
[----:B------:R-:W-:Y:S01]  /*26e0*/  IMAD R0, R138, 0x8000, R206 ;  /* 0x000080008a007824 */ /* 0x000fe200078e02ce */
[----:B------:R-:W-:Y:S02]  /*26f0*/  IADD3.X R135, R219, UR12, RZ, P5, !PT ;  /* 0x0000000cdb877c10 */ /* 0x000fe4000affe4ff */
[----:B------:R-:W-:Y:S01]  /*2700*/  IADD3 R132, P4, R220, UR8, RZ ;  /* 0x00000008dc847c10 */ /* 0x000fe2000ff9e0ff */
[C---:B------:R5:W5:Y:S01]  /*2710*/  HMMA.16816.F32 R12, R164.reuse, R172, R12 ;  /* 0x000000aca40c723c */ /* 0x040b62000000180c */
[----:B------:R1:W-:Y:S01]  /*2720*/  LDGSTS.E.BYPASS.LTC128B.128 [R0+0xc000], [R2.64], !P3 ;  /* 0x0c00000002007fae */ /* 0x0003e2000d901d50 */
[----:B------:R-:W-:Y:S02]  /*2730*/  PLOP3.LUT P3, PT, PT, PT, UP0, 0x80, 0x0 ;  /* 0x000000000000781c */ /* 0x000fe40003f6f008 */
[----:B------:R-:W-:Y:S04]  /*2740*/  IADD3.X R133, R221, UR12, RZ, P4, !PT ;  /* 0x0000000cdd857c10 */ /* 0x000fe8000a7fe4ff */
[C---:B------:R5:W5:Y:S01]  /*2750*/  HMMA.16816.F32 R16, R164.reuse, R174, R16 ;  /* 0x000000aea410723c */ /* 0x040b620000001810 */
[----:B------:R2:W-:Y:S01]  /*2760*/  LDGSTS.E.BYPASS.LTC128B.128 [R0+0xd000], [R136.64], !P2 ;  /* 0x0d00000088007fae */ /* 0x0005e2000d101d50 */
[----:B------:R-:W-:Y:S06]  /*2770*/  PLOP3.LUT P2, PT, PT, PT, UP0, 0x80, 0x0 ;  /* 0x000000000000781c */ /* 0x000fec0003f4f008 */
[C---:B------:R5:W5:Y:S01]  /*2780*/  HMMA.16816.F32 R20, R164.reuse, R176, R20 ;  /* 0x000000b0a414723c */ /* 0x040b620000001814 */
[----:B------:R3:W-:Y:S01]  /*2790*/  LDGSTS.E.BYPASS.LTC128B.128 [R0+0xe000], [R134.64], !P1 ;  /* 0x0e00000086007fae */ /* 0x0007e2000c901d50 */
[----:B------:R-:W-:Y:S06]  /*27a0*/  PLOP3.LUT P1, PT, PT, PT, UP0, 0x80, 0x0 ;  /* 0x000000000000781c */ /* 0x000fec0003f2f008 */
[C---:B------:R5:W5:Y:S01]  /*27b0*/  HMMA.16816.F32 R24, R164.reuse, R178, R24 ;  /* 0x000000b2a418723c */ /* 0x040b620000001818 */
[----:B------:R3:W-:Y:S03]  /*27c0*/  LDGSTS.E.BYPASS.LTC128B.128 [R0+0xf000], [R132.64], !P0 ;  /* 0x0f00000084007fae */ /* 0x0007e6000c101d50 */
[----:B-1----:R-:W-:Y:S04]  /*27d0*/  IADD3 R2, P4, R228, UR8, RZ ;  /* 0x00000008e4027c10 */ /* 0x002fe8000ff9e0ff */
[C---:B------:R5:W5:Y:S04]  /*27e0*/  HMMA.16816.F32 R28, R164.reuse, R180, R28 ;  /* 0x000000b4a41c723c */ /* 0x040b68000000181c */
[----:B--2---:R-:W-:Y:S02]  /*27f0*/  IADD3 R136, P0, R222, UR8, RZ ;  /* 0x00000008de887c10 */ /* 0x004fe4000ff1e0ff */
[----:B------:R-:W-:Y:S02]  /*2800*/  IADD3.X R3, R229, UR12, RZ, P4, !PT ;  /* 0x0000000ce5037c10 */ /* 0x000fe4000a7fe4ff */
[----:B------:R5:W5:Y:S04]  /*2810*/  HMMA.16816.F32 R32, R164, R182, R32 ;  /* 0x000000b6a420723c */ /* 0x000b680000001820 */
[----:B------:R-:W-:Y:S02]  /*2820*/  IADD3.X R137, R223, UR12, RZ, P0, !PT ;  /* 0x0000000cdf897c10 */ /* 0x000fe400087fe4ff */
[----:B---3--:R-:W-:Y:S02]  /*2830*/  IADD3 R134, P6, R224, UR8, RZ ;  /* 0x00000008e0867c10 */ /* 0x008fe4000ffde0ff */
[C---:B------:R5:W5:Y:S01]  /*2840*/  HMMA.16816.F32 R36, R184.reuse, R168, R36 ;  /* 0x000000a8b824723c */ /* 0x040b620000001824 */
[----:B------:R1:W-:Y:S01]  /*2850*/  LDGSTS.E.BYPASS.LTC128B.128 [R0+0x10000], [R136.64], !P3 ;  /* 0x1000000088007fae */ /* 0x0003e2000d901d50 */
[----:B------:R-:W-:Y:S01]  /*2860*/  PLOP3.LUT P0, PT, PT, PT, UP0, 0x80, 0x0 ;  /* 0x000000000000781c */ /* 0x000fe20003f0f008 */
[----:B------:R-:W-:Y:S02]  /*2870*/  UIADD3 UR6, UP0, UR6, 0x80, URZ ;  /* 0x0000008006067890 */ /* 0x000fe4000ff1e03f */
[----:B------:R-:W-:Y:S02]  /*2880*/  IADD3.X R135, R225, UR12, RZ, P6, !PT ;  /* 0x0000000ce1877c10 */ /* 0x000fe4000b7fe4ff */
[----:B------:R-:W-:Y:S01]  /*2890*/  IADD3 R132, P5, R226, UR8, RZ ;  /* 0x00000008e2847c10 */ /* 0x000fe2000ffbe0ff */
[C---:B------:R5:W5:Y:S01]  /*28a0*/  HMMA.16816.F32 R40, R184.reuse, R170, R40 ;  /* 0x000000aab828723c */ /* 0x040b620000001828 */
[----:B------:R-:W-:Y:S01]  /*28b0*/  UIADD3 UR8, UP1, UR8, UR11, URZ ;  /* 0x0000000b08087290 */ /* 0x000fe2000ff3e03f */
[----:B------:R2:W-:Y:S01]  /*28c0*/  LDGSTS.E.BYPASS.LTC128B.128 [R0+0x11000], [R134.64], !P2 ;  /* 0x1100000086007fae */ /* 0x0005e2000d101d50 */
[----:B------:R-:W-:Y:S01]  /*28d0*/  UIADD3.X UR7, URZ, UR7, URZ, UP0, !UPT ;  /* 0x000000073f077290 */ /* 0x000fe200087fe43f */
[----:B------:R-:W-:Y:S01]  /*28e0*/  IADD3.X R133, R227, UR12, RZ, P5, !PT ;  /* 0x0000000ce3857c10 */ /* 0x000fe2000affe4ff */
[----:B------:R-:W-:Y:S03]  /*28f0*/  UIADD3.X UR12, UR12, UR10, URZ, UP1, !UPT ;  /* 0x0000000a0c0c7290 */ /* 0x000fe60008ffe43f */
[C---:B------:R5:W5:Y:S02]  /*2900*/  HMMA.16816.F32 R44, R184.reuse, R172, R44 ;  /* 0x000000acb82c723c */ /* 0x040b64000000182c */
[----:B------:R2:W-:Y:S06]  /*2910*/  LDGSTS.E.BYPASS.LTC128B.128 [R0+0x12000], [R132.64], !P1 ;  /* 0x1200000084007fae */ /* 0x0005ec000c901d50 */
[C---:B------:R5:W5:Y:S02]  /*2920*/  HMMA.16816.F32 R48, R184.reuse, R174, R48 ;  /* 0x000000aeb830723c */ /* 0x040b640000001830 */
[----:B------:R3:W-:Y:S01]  /*2930*/  LDGSTS.E.BYPASS.LTC128B.128 [R0+0x13000], [R2.64], !P0 ;  /* 0x1300000002007fae */ /* 0x0007e2000c101d50 */
[----:B------:R-:W-:Y:S05]  /*2940*/  PLOP3.LUT P0, PT, PT, PT, UP2, 0x40, 0x0 ;  /* 0x000000000000781c */ /* 0x000fea0003f0e828 */
[C---:B------:R5:W5:Y:S02]  /*2950*/  HMMA.16816.F32 R52, R184.reuse, R176, R52 ;  /* 0x000000b0b834723c */ /* 0x040b640000001834 */
[----:B------:R-:W0:Y:S06]  /*2960*/  LDGDEPBAR ;  /* 0x00000000000079af */ /* 0x000e2c0000000000 */
[C---:B------:R5:W5:Y:S08]  /*2970*/  HMMA.16816.F32 R56, R184.reuse, R178, R56 ;  /* 0x000000b2b838723c */ /* 0x040b700000001838 */
[C---:B------:R5:W5:Y:S08]  /*2980*/  HMMA.16816.F32 R60, R184.reuse, R180, R60 ;  /* 0x000000b4b83c723c */ /* 0x040b70000000183c */
[----:B------:R5:W5:Y:S01]  /*2990*/  HMMA.16816.F32 R64, R184, R182, R64 ;  /* 0x000000b6b840723c */ /* 0x000b620000001840 */
[----:B------:R-:W-:Y:S04]  /*29a0*/  DEPBAR.LE SB0, 0x2 ;  /* 0x000080800000791a */ /* 0x000fe80000000000 */
[----:B------:R-:W-:Y:S03]  /*29b0*/  BAR.SYNC.DEFER_BLOCKING 0x0 ;  /* 0x0000000000007b1d */ /* 0x000fe60000010000 */
[C---:B------:R5:W5:Y:S08]  /*29c0*/  HMMA.16816.F32 R68, R188.reuse, R168, R68 ;  /* 0x000000a8bc44723c */ /* 0x040b700000001844 */
[C---:B------:R5:W5:Y:S08]  /*29d0*/  HMMA.16816.F32 R72, R188.reuse, R170, R72 ;  /* 0x000000aabc48723c */ /* 0x040b700000001848 */
[C---:B------:R5:W5:Y:S01]  /*29e0*/  HMMA.16816.F32 R76, R188.reuse, R172, R76 ;  /* 0x000000acbc4c723c */ /* 0x040b62000000184c */
[----:B--2---:R3:W2:Y:S07]  /*29f0*/  LDSM.16.M88.4 R132, [R205+UR4] ;  /* 0x00000004cd84783b */ /* 0x0046ae0008000200 */
[C---:B------:R5:W5:Y:S01]  /*2a00*/  HMMA.16816.F32 R80, R188.reuse, R174, R80 ;  /* 0x000000aebc50723c */ /* 0x040b620000001850 */
[----:B------:R3:W2:Y:S07]  /*2a10*/  LDSM.16.M88.4 R152, [R205+UR4+0x1000] ;  /* 0x00100004cd98783b */ /* 0x0006ae0008000200 */
[C---:B------:R5:W5:Y:S01]  /*2a20*/  HMMA.16816.F32 R84, R188.reuse, R176, R84 ;  /* 0x000000b0bc54723c */ /* 0x040b620000001854 */
[----:B------:R3:W2:Y:S07]  /*2a30*/  LDSM.16.M88.4 R156, [R205+UR4+0x2000] ;  /* 0x00200004cd9c783b */ /* 0x0006ae0008000200 */
[C---:B------:R5:W5:Y:S02]  /*2a40*/  HMMA.16816.F32 R88, R188.reuse, R178, R88 ;  /* 0x000000b2bc58723c */ /* 0x040b640000001858 */
[----:B-----5:R3:W2:Y:S06]  /*2a50*/  LDSM.16.M88.4 R160, [R205+UR4+0x3000] ;  /* 0x00300004cda0783b */ /* 0x0206ac0008000200 */
[C---:B------:R5:W5:Y:S02]  /*2a60*/  HMMA.16816.F32 R92, R188.reuse, R180, R92 ;  /* 0x000000b4bc5c723c */ /* 0x040b64000000185c */
[----:B-1----:R3:W2:Y:S06]  /*2a70*/  LDSM.16.MT88.4 R136, [R213+UR5] ;  /* 0x00000005d588783b */ /* 0x0026ac0008004200 */
[----:B------:R5:W5:Y:S02]  /*2a80*/  HMMA.16816.F32 R96, R188, R182, R96 ;  /* 0x000000b6bc60723c */ /* 0x000b640000001860 */
[----:B------:R3:W2:Y:S06]  /*2a90*/  LDSM.16.MT88.4 R140, [R212+UR5] ;  /* 0x00000005d48c783b */ /* 0x0006ac0008004200 */
[C---:B------:R5:W5:Y:S02]  /*2aa0*/  HMMA.16816.F32 R100, R192.reuse, R168, R100 ;  /* 0x000000a8c064723c */ /* 0x040b640000001864 */
[----:B------:R3:W2:Y:S06]  /*2ab0*/  LDSM.16.MT88.4 R144, [R211+UR5] ;  /* 0x00000005d390783b */ /* 0x0006ac0008004200 */
[C---:B------:R5:W5:Y:S02]  /*2ac0*/  HMMA.16816.F32 R104, R192.reuse, R170, R104 ;  /* 0x000000aac068723c */ /* 0x040b640000001868 */
[----:B------:R3:W2:Y:S06]  /*2ad0*/  LDSM.16.MT88.4 R148, [R210+UR5] ;  /* 0x00000005d294783b */ /* 0x0006ac0008004200 */
[C---:B------:R5:W5:Y:S08]  /*2ae0*/  HMMA.16816.F32 R108, R192.reuse, R172, R108 ;  /* 0x000000acc06c723c */ /* 0x040b70000000186c */
[C---:B------:R5:W5:Y:S08]  /*2af0*/  HMMA.16816.F32 R112, R192.reuse, R174, R112 ;  /* 0x000000aec070723c */ /* 0x040b700000001870 */
[C---:B------:R5:W5:Y:S08]  /*2b00*/  HMMA.16816.F32 R116, R192.reuse, R176, R116 ;  /* 0x000000b0c074723c */ /* 0x040b700000001874 */
[C---:B------:R5:W5:Y:S08]  /*2b10*/  HMMA.16816.F32 R120, R192.reuse, R178, R120 ;  /* 0x000000b2c078723c */ /* 0x040b700000001878 */
[C---:B------:R5:W5:Y:S08]  /*2b20*/  HMMA.16816.F32 R124, R192.reuse, R180, R124 ;  /* 0x000000b4c07c723c */ /* 0x040b70000000187c */
[----:B------:R5:W5:Y:S01]  /*2b30*/  HMMA.16816.F32 R128, R192, R182, R128 ;  /* 0x000000b6c080723c */ /* 0x000b620000001880 */
[----:B------:R-:W-:-:S10]  /*2b40*/  @P0 BRA `(.L_x_1) ;  /* 0xfffff0a000000947 */ /* 0x000fd4000383ffff */
.L_x_0:
[----:B---3--:R-:W3:Y:S01]  /*2b50*/  S2R R0, SR_TID.X ;  /* 0x0000000000007919 */ /* 0x008ee20000002100 */
[----:B------:R-:W-:Y:S01]  /*2b60*/  F2FP.PACK_AB R4, R5, R4 ;  /* 0x000000040504723e */ /* 0x000fe200000000ff */
[----:B------:R-:W-:-:S04]  /*2b70*/  DEPBAR.LE SB0, 0x0 ;  /* 0x000080000000791a */ /* 0x000fc80000000000 */
[----:B------:R-:W2:Y:S01]  /*2b80*/  S2R R165, SR_TID.X ;  /* 0x0000000000a57919 */ /* 0x000ea20000002100 */
[----:B------:R-:W-:Y:S02]  /*2b90*/  F2FP.PACK_AB R6, R7, R6 ;  /* 0x000000060706723e */ /* 0x000fe400000000ff */
[----:B------:R-:W-:Y:S01]  /*2ba0*/  F2FP.PACK_AB R8, R9, R8 ;  /* 0x000000080908723e */ /* 0x000fe200000000ff */
[----:B------:R-:W1:Y:S01]  /*2bb0*/  S2R R164, SR_TID.X ;  /* 0x0000000000a47919 */ /* 0x000e620000002100 */
[----:B------:R-:W-:Y:S02]  /*2bc0*/  F2FP.PACK_AB R10, R11, R10 ;  /* 0x0000000a0b0a723e */ /* 0x000fe400000000ff */
[----:B------:R-:W-:Y:S01]  /*2bd0*/  F2FP.PACK_AB R12, R13, R12 ;  /* 0x0000000c0d0c723e */ /* 0x000fe200000000ff */
[----:B------:R-:W1:Y:S01]  /*2be0*/  S2R R5, SR_TID.X ;  /* 0x0000000000057919 */ /* 0x000e620000002100 */
[----:B------:R-:W-:Y:S02]  /*2bf0*/  F2FP.PACK_AB R14, R15, R14 ;  /* 0x0000000e0f0e723e */ /* 0x000fe400000000ff */
[----:B------:R-:W-:-:S02]  /*2c00*/  F2FP.PACK_AB R16, R17, R16 ;  /* 0x000000101110723e */ /* 0x000fc400000000ff */
[----:B------:R-:W-:Y:S02]  /*2c10*/  F2FP.PACK_AB R18, R19, R18 ;  /* 0x000000121312723e */ /* 0x000fe400000000ff */
[----:B------:R-:W-:Y:S01]  /*2c20*/  F2FP.PACK_AB R20, R21, R20 ;  /* 0x000000141514723e */ /* 0x000fe200000000ff */
[----:B------:R-:W-:Y:S01]  /*2c30*/  IMAD R21, R208, c[0x0][0x18c], RZ ;  /* 0x00006300d0157a24 */ /* 0x000fe200078e02ff */
[----:B------:R-:W-:Y:S02]  /*2c40*/  F2FP.PACK_AB R22, R23, R22 ;  /* 0x000000161716723e */ /* 0x000fe400000000ff */
[----:B---3--:R-:W-:Y:S02]  /*2c50*/  SHF.R.U32.HI R0, RZ, 0x6, R0 ;  /* 0x00000006ff007819 */ /* 0x008fe40000011600 */
[----:B------:R-:W-:Y:S02]  /*2c60*/  F2FP.PACK_AB R24, R25, R24 ;  /* 0x000000181918723e */ /* 0x000fe400000000ff */
[----:B------:R-:W-:Y:S01]  /*2c70*/  F2FP.PACK_AB R26, R27, R26 ;  /* 0x0000001a1b1a723e */ /* 0x000fe200000000ff */
[----:B------:R-:W-:Y:S01]  /*2c80*/  IMAD.SHL.U32 R0, R0, 0x8, RZ ;  /* 0x0000000800007824 */ /* 0x000fe200078e00ff */
[----:B--2---:R-:W-:-:S02]  /*2c90*/  SHF.R.U32.HI R165, RZ, 0x1, R165 ;  /* 0x00000001ffa57819 */ /* 0x004fc400000116a5 */
[----:B------:R-:W-:Y:S01]  /*2ca0*/  F2FP.PACK_AB R28, R29, R28 ;  /* 0x0000001c1d1c723e */ /* 0x000fe200000000ff */
[----:B-1----:R-:W-:Y:S01]  /*2cb0*/  IMAD.SHL.U32 R3, R164, 0x2, RZ ;  /* 0x00000002a4037824 */ /* 0x002fe200078e00ff */
[----:B------:R-:W-:Y:S02]  /*2cc0*/  LOP3.LUT R0, R0, 0xf8, RZ, 0xc0, !PT ;  /* 0x000000f800007812 */ /* 0x000fe400078ec0ff */
[----:B------:R-:W-:Y:S02]  /*2cd0*/  LOP3.LUT R165, R165, 0x10, RZ, 0xc0, !PT ;  /* 0x00000010a5a57812 */ /* 0x000fe400078ec0ff */
[----:B------:R-:W-:Y:S02]  /*2ce0*/  LOP3.LUT R2, R5, 0x1f, RZ, 0xc0, !PT ;  /* 0x0000001f05027812 */ /* 0x000fe400078ec0ff */
[----:B------:R-:W-:Y:S02]  /*2cf0*/  LOP3.LUT R0, R0, 0x6, R3, 0xf8, !PT ;  /* 0x0000000600007812 */ /* 0x000fe400078ef803 */
[----:B------:R-:W-:-:S02]  /*2d00*/  LEA.HI R2, R2, R165, RZ, 0x1e ;  /* 0x000000a502027211 */ /* 0x000fc400078ff0ff */
[----:B------:R-:W-:Y:S02]  /*2d10*/  F2FP.PACK_AB R30, R31, R30 ;  /* 0x0000001e1f1e723e */ /* 0x000fe400000000ff */
[----:B------:R-:W-:Y:S01]  /*2d20*/  F2FP.PACK_AB R32, R33, R32 ;  /* 0x000000202120723e */ /* 0x000fe200000000ff */
[----:B------:R-:W-:Y:S01]  /*2d30*/  IMAD R0, R2, 0x108, R0 ;  /* 0x0000010802007824 */ /* 0x000fe200078e0200 */
[----:B------:R-:W-:Y:S02]  /*2d40*/  F2FP.PACK_AB R34, R35, R34 ;  /* 0x000000222322723e */ /* 0x000fe400000000ff */
[----:B------:R-:W-:Y:S01]  /*2d50*/  SHF.R.U32.HI R3, RZ, 0x5, R5 ;  /* 0x00000005ff037819 */ /* 0x000fe20000011605 */
[----:B------:R-:W-:Y:S01]  /*2d60*/  IMAD.SHL.U32 R0, R0, 0x2, RZ ;  /* 0x0000000200007824 */ /* 0x000fe200078e00ff */
[----:B------:R-:W-:Y:S01]  /*2d70*/  BAR.SYNC.DEFER_BLOCKING 0x0 ;  /* 0x0000000000007b1d */ /* 0x000fe20000010000 */
[----:B------:R-:W-:Y:S02]  /*2d80*/  LOP3.LUT R164, R164, 0x1f, RZ, 0xc0, !PT ;  /* 0x0000001fa4a47812 */ /* 0x000fe400078ec0ff */
[----:B------:R-:W-:-:S02]  /*2d90*/  SGXT.U32 R3, R3, 0x7 ;  /* 0x000000070303781a */ /* 0x000fc40000000000 */
[----:B------:R-:W-:Y:S01]  /*2da0*/  F2FP.PACK_AB R36, R37, R36 ;  /* 0x000000242524723e */ /* 0x000fe200000000ff */
[----:B------:R-:W-:Y:S01]  /*2db0*/  IMAD.SHL.U32 R164, R164, 0x8, RZ ;  /* 0x00000008a4a47824 */ /* 0x000fe200078e00ff */
[----:B------:R-:W-:Y:S02]  /*2dc0*/  F2FP.PACK_AB R38, R39, R38 ;  /* 0x000000262726723e */ /* 0x000fe400000000ff */
[----:B------:R-:W-:Y:S01]  /*2dd0*/  F2FP.PACK_AB R40, R41, R40 ;  /* 0x000000282928723e */ /* 0x000fe200000000ff */
[----:B------:R-:W-:Y:S01]  /*2de0*/  IMAD R2, R3, 0x108, R164 ;  /* 0x0000010803027824 */ /* 0x000fe200078e02a4 */
[----:B------:R-:W-:Y:S02]  /*2df0*/  F2FP.PACK_AB R42, R43, R42 ;  /* 0x0000002a2b2a723e */ /* 0x000fe400000000ff */
[----:B------:R-:W-:Y:S02]  /*2e00*/  F2FP.PACK_AB R44, R45, R44 ;  /* 0x0000002c2d2c723e */ /* 0x000fe400000000ff */
[----:B------:R-:W-:-:S02]  /*2e10*/  F2FP.PACK_AB R46, R47, R46 ;  /* 0x0000002e2f2e723e */ /* 0x000fc400000000ff */
[----:B------:R-:W-:Y:S02]  /*2e20*/  F2FP.PACK_AB R48, R49, R48 ;  /* 0x000000303130723e */ /* 0x000fe400000000ff */
[----:B------:R-:W-:Y:S02]  /*2e30*/  F2FP.PACK_AB R50, R51, R50 ;  /* 0x000000323332723e */ /* 0x000fe400000000ff */
[----:B------:R-:W-:Y:S02]  /*2e40*/  F2FP.PACK_AB R52, R53, R52 ;  /* 0x000000343534723e */ /* 0x000fe400000000ff */
[----:B------:R-:W-:Y:S01]  /*2e50*/  F2FP.PACK_AB R54, R55, R54 ;  /* 0x000000363736723e */ /* 0x000fe200000000ff */
[----:B------:R-:W-:Y:S01]  /*2e60*/  STS [R0], R4 ;  /* 0x0000000400007388 */ /* 0x000fe20000000800 */
[----:B------:R-:W-:Y:S01]  /*2e70*/  F2FP.PACK_AB R56, R57, R56 ;  /* 0x000000383938723e */ /* 0x000fe200000000ff */
[----:B------:R-:W-:Y:S01]  /*2e80*/  IMAD.MOV.U32 R57, RZ, RZ, c[0x0][0x18c] ;  /* 0x00006300ff397624 */ /* 0x000fe200078e00ff */
[----:B------:R-:W-:Y:S01]  /*2e90*/  F2FP.PACK_AB R58, R59, R58 ;  /* 0x0000003a3b3a723e */ /* 0x000fe200000000ff */
[----:B------:R-:W-:Y:S01]  /*2ea0*/  STS [R0+0x1080], R6 ;  /* 0x0010800600007388 */ /* 0x000fe20000000800 */
[----:B------:R-:W-:-:S02]  /*2eb0*/  F2FP.PACK_AB R60, R61, R60 ;  /* 0x0000003c3d3c723e */ /* 0x000fc400000000ff */
[----:B------:R-:W-:Y:S01]  /*2ec0*/  F2FP.PACK_AB R62, R63, R62 ;  /* 0x0000003e3f3e723e */ /* 0x000fe200000000ff */
[----:B------:R-:W-:Y:S01]  /*2ed0*/  STS [R0+0x40], R8 ;  /* 0x0000400800007388 */ /* 0x000fe20000000800 */
[----:B------:R-:W-:Y:S02]  /*2ee0*/  F2FP.PACK_AB R64, R65, R64 ;  /* 0x000000404140723e */ /* 0x000fe400000000ff */
[----:B------:R-:W-:Y:S01]  /*2ef0*/  F2FP.PACK_AB R66, R67, R66 ;  /* 0x000000424342723e */ /* 0x000fe200000000ff */
[----:B------:R-:W-:Y:S01]  /*2f00*/  STS [R0+0x10c0], R10 ;  /* 0x0010c00a00007388 */ /* 0x000fe20000000800 */
[----:B------:R-:W-:Y:S02]  /*2f10*/  F2FP.PACK_AB R68, R69, R68 ;  /* 0x000000444544723e */ /* 0x000fe400000000ff */
        /* <DEDUP_REMOVED lines=13> */
[----:B------:R1:W-:Y:S01]  /*2ff0*/  STS [R0+0x100], R20 ;  /* 0x0001001400007388 */ /* 0x0003e20000000800 */
[----:B------:R-:W-:Y:S02]  /*3000*/  F2FP.PACK_AB R88, R89, R88 ;  /* 0x000000585958723e */ /* 0x000fe400000000ff */
[----:B------:R-:W-:Y:S01]  /*3010*/  F2FP.PACK_AB R90, R91, R90 ;  /* 0x0000005a5b5a723e */ /* 0x000fe200000000ff */
[----:B------:R2:W-:Y:S01]  /*3020*/  STS [R0+0x1180], R22 ;  /* 0x0011801600007388 */ /* 0x0005e20000000800 */
[----:B-----5:R-:W-:Y:S02]  /*3030*/  F2FP.PACK_AB R92, R93, R92 ;  /* 0x0000005c5d5c723e */ /* 0x020fe400000000ff */
        /* <DEDUP_REMOVED lines=14> */
[----:B-1----:R-:W-:Y:S01]  /*3120*/  IMAD.SHL.U32 R20, R2, 0x2, RZ ;  /* 0x0000000202147824 */ /* 0x002fe200078e00ff */
[----:B------:R-:W-:Y:S02]  /*3130*/  F2FP.PACK_AB R112, R113, R112 ;  /* 0x000000707170723e */ /* 0x000fe400000000ff */
[----:B------:R-:W-:Y:S01]  /*3140*/  STS [R0+0x1240], R34 ;  /* 0x0012402200007388 */ /* 0x000fe20000000800 */
[----:B------:R-:W-:Y:S01]  /*3150*/  F2FP.PACK_AB R114, R115, R114 ;  /* 0x000000727372723e */ /* 0x000fe200000000ff */
[----:B--2---:R-:W-:Y:S01]  /*3160*/  IMAD R22, R238, c[0x0][0x18c], RZ ;  /* 0x00006300ee167a24 */ /* 0x004fe200078e02ff */
[----:B------:R-:W-:Y:S01]  /*3170*/  F2FP.PACK_AB R116, R117, R116 ;  /* 0x000000747574723e */ /* 0x000fe200000000ff */
[----:B------:R-:W-:Y:S01]  /*3180*/  BAR.SYNC.DEFER_BLOCKING 0x0 ;  /* 0x0000000000007b1d */ /* 0x000fe20000010000 */
[----:B------:R-:W-:-:S02]  /*3190*/  F2FP.PACK_AB R118, R119, R118 ;  /* 0x000000767776723e */ /* 0x000fc400000000ff */
[----:B------:R-:W-:Y:S02]  /*31a0*/  F2FP.PACK_AB R120, R121, R120 ;  /* 0x000000787978723e */ /* 0x000fe400000000ff */
[----:B------:R-:W-:Y:S02]  /*31b0*/  F2FP.PACK_AB R122, R123, R122 ;  /* 0x0000007a7b7a723e */ /* 0x000fe400000000ff */
[----:B------:R-:W-:Y:S02]  /*31c0*/  F2FP.PACK_AB R124, R125, R124 ;  /* 0x0000007c7d7c723e */ /* 0x000fe400000000ff */
[----:B------:R-:W-:Y:S02]  /*31d0*/  F2FP.PACK_AB R126, R127, R126 ;  /* 0x0000007e7f7e723e */ /* 0x000fe400000000ff */
[----:B------:R-:W-:Y:S02]  /*31e0*/  F2FP.PACK_AB R128, R129, R128 ;  /* 0x000000808180723e */ /* 0x000fe400000000ff */
[----:B------:R-:W-:-:S02]  /*31f0*/  F2FP.PACK_AB R130, R131, R130 ;  /* 0x000000828382723e */ /* 0x000fc400000000ff */
[----:B------:R-:W-:-:S04]  /*3200*/  ISETP.GE.AND P6, PT, R209, c[0x0][0x17c], PT ;  /* 0x00005f00d1007a0c */ /* 0x000fc80003fc6270 */
[----:B------:R-:W-:Y:S02]  /*3210*/  ISETP.LT.AND P0, PT, R208, c[0x0][0x178], !P6 ;  /* 0x00005e00d0007a0c */ /* 0x000fe40007701270 */
[----:B------:R-:W-:Y:S02]  /*3220*/  ISETP.LT.AND P1, PT, R238, c[0x0][0x178], !P6 ;  /* 0x00005e00ee007a0c */ /* 0x000fe40007721270 */
[----:B------:R-:W-:Y:S01]  /*3230*/  ISETP.LT.AND P5, PT, R240, c[0x0][0x178], !P6 ;  /* 0x00005e00f0007a0c */ /* 0x000fe200077a1270 */
[----:B------:R-:W1:Y:S01]  /*3240*/  LDS.128 R16, [R20] ;  /* 0x0000000014107984 */ /* 0x000e620000000c00 */
[----:B------:R-:W-:Y:S02]  /*3250*/  ISETP.LT.AND P4, PT, R242, c[0x0][0x178], !P6 ;  /* 0x00005e00f2007a0c */ /* 0x000fe40007781270 */
[----:B------:R-:W-:Y:S01]  /*3260*/  ISETP.LT.AND P3, PT, R241, c[0x0][0x178], !P6 ;  /* 0x00005e00f1007a0c */ /* 0x000fe20007761270 */
[----:B------:R-:W2:Y:S01]  /*3270*/  LDS.128 R12, [R20+0x1080] ;  /* 0x00108000140c7984 */ /* 0x000ea20000000c00 */
[----:B------:R-:W-:-:S03]  /*3280*/  ISETP.LT.AND P2, PT, R244, c[0x0][0x178], !P6 ;  /* 0x00005e00f4007a0c */ /* 0x000fc60007741270 */
[----:B------:R-:W3:Y:S04]  /*3290*/  LDS.128 R8, [R20+0x2100] ;  /* 0x0021000014087984 */ /* 0x000ee80000000c00 */
[----:B------:R-:W1:Y:S04]  /*32a0*/  LDS.128 R4, [R20+0x3180] ;  /* 0x0031800014047984 */ /* 0x000e680000000c00 */
[----:B------:R-:W-:Y:S06]  /*32b0*/  BAR.SYNC.DEFER_BLOCKING 0x0 ;  /* 0x0000000000007b1d */ /* 0x000fec0000010000 */
[----:B------:R-:W-:Y:S04]  /*32c0*/  STS [R0], R36 ;  /* 0x0000002400007388 */ /* 0x000fe80000000800 */
[----:B------:R-:W-:Y:S04]  /*32d0*/  STS [R0+0x1080], R38 ;  /* 0x0010802600007388 */ /* 0x000fe80000000800 */
        /* <DEDUP_REMOVED lines=8> */
[----:B------:R1:W-:Y:S04]  /*3360*/  STS [R0+0x140], R56 ;  /* 0x0001403800007388 */ /* 0x0003e80000000800 */
[----:B------:R-:W-:Y:S04]  /*3370*/  STS [R0+0x11c0], R58 ;  /* 0x0011c03a00007388 */ /* 0x000fe80000000800 */
[----:B------:R-:W-:Y:S04]  /*3380*/  STS [R0+0x180], R60 ;  /* 0x0001803c00007388 */ /* 0x000fe80000000800 */
[----:B------:R-:W-:Y:S04]  /*3390*/  STS [R0+0x1200], R62 ;  /* 0x0012003e00007388 */ /* 0x000fe80000000800 */
[----:B------:R-:W-:Y:S04]  /*33a0*/  STS [R0+0x1c0], R64 ;  /* 0x0001c04000007388 */ /* 0x000fe80000000800 */
[----:B------:R-:W-:Y:S04]  /*33b0*/  STS [R0+0x1240], R66 ;  /* 0x0012404200007388 */ /* 0x000fe80000000800 */
[----:B------:R-:W-:Y:S01]  /*33c0*/  BAR.SYNC.DEFER_BLOCKING 0x0 ;  /* 0x0000000000007b1d */ /* 0x000fe20000010000 */
[----:B-1----:R-:W-:-:S04]  /*33d0*/  IMAD.MOV.U32 R56, RZ, RZ, 0x2 ;  /* 0x00000002ff387424 */ /* 0x002fc800078e00ff */
[----:B------:R-:W-:-:S06]  /*33e0*/  IMAD.WIDE R2, R21, R56, c[0x0][0x170] ;  /* 0x00005c0015027625 */ /* 0x000fcc00078e0238 */
[----:B------:R-:W-:Y:S01]  /*33f0*/  IMAD.WIDE R2, R209, 0x2, R2 ;  /* 0x00000002d1027825 */ /* 0x000fe200078e0202 */
[----:B------:R-:W1:Y:S04]  /*3400*/  LDS.128 R52, [R20] ;  /* 0x0000000014347984 */ /* 0x000e680000000c00 */
[----:B------:R-:W1:Y:S04]  /*3410*/  LDS.128 R48, [R20+0x1080] ;  /* 0x0010800014307984 */ /* 0x000e680000000c00 */
[----:B------:R-:W1:Y:S04]  /*3420*/  LDS.128 R44, [R20+0x2100] ;  /* 0x00210000142c7984 */ /* 0x000e680000000c00 */
        /* <DEDUP_REMOVED lines=18> */
[----:B------:R-:W-:Y:S06]  /*3550*/  BAR.SYNC.DEFER_BLOCKING 0x0 ;  /* 0x0000000000007b1d */ /* 0x000fec0000010000 */
        /* <DEDUP_REMOVED lines=22> */
[----:B------:R1:W-:Y:S01]  /*36c0*/  @P0 STG.E.128 [R2.64], R16 ;  /* 0x0000001002000986 */ /* 0x0003e2000c101d10 */
[----:B------:R-:W-:Y:S01]  /*36d0*/  ISETP.LT.AND P0, PT, R239, c[0x0][0x178], !P6 ;  /* 0x00005e00ef007a0c */ /* 0x000fe20007701270 */
[----:B-1----:R-:W-:-:S04]  /*36e0*/  IMAD.WIDE R2, R22, R56, c[0x0][0x170] ;  /* 0x00005c0016027625 */ /* 0x002fc800078e0238 */
[----:B------:R-:W-:Y:S02]  /*36f0*/  IMAD R18, R239, c[0x0][0x18c], RZ ;  /* 0x00006300ef127a24 */ /* 0x000fe400078e02ff */
[----:B------:R-:W-:-:S04]  /*3700*/  IMAD.WIDE R2, R209, 0x2, R2 ;  /* 0x00000002d1027825 */ /* 0x000fc800078e0202 */
[----:B------:R-:W-:Y:S01]  /*3710*/  IMAD R22, R240, c[0x0][0x18c], RZ ;  /* 0x00006300f0167a24 */ /* 0x000fe200078e02ff */
[----:B--2---:R1:W-:Y:S01]  /*3720*/  @P1 STG.E.128 [R2.64], R12 ;  /* 0x0000000c02001986 */ /* 0x0043e2000c101d10 */
[----:B------:R-:W-:Y:S01]  /*3730*/  IMAD R16, R57, 0x20, R21 ;  /* 0x0000002039107824 */ /* 0x000fe200078e0215 */
[----:B------:R-:W-:Y:S01]  /*3740*/  ISETP.LT.AND P1, PT, R243, c[0x0][0x178], !P6 ;  /* 0x00005e00f3007a0c */ /* 0x000fe20007721270 */
[----:B------:R-:W-:-:S04]  /*3750*/  IMAD.WIDE R18, R18, R56, c[0x0][0x170] ;  /* 0x00005c0012127625 */ /* 0x000fc800078e0238 */
[----:B------:R-:W-:-:S04]  /*3760*/  IMAD.WIDE R22, R22, R56, c[0x0][0x170] ;  /* 0x00005c0016167625 */ /* 0x000fc800078e0238 */
[----:B-1----:R-:W-:Y:S02]  /*3770*/  IMAD R14, R57, 0x8, R16 ;  /* 0x00000008390e7824 */ /* 0x002fe400078e0210 */
[----:B------:R-:W-:-:S04]  /*3780*/  IMAD.WIDE R12, R209, 0x2, R18 ;  /* 0x00000002d10c7825 */ /* 0x000fc800078e0212 */
[----:B------:R-:W-:Y:S01]  /*3790*/  IMAD R0, R57, 0x8, R14 ;  /* 0x0000000839007824 */ /* 0x000fe200078e020e */
[----:B---3--:R-:W-:Y:S01]  /*37a0*/  @P0 STG.E.128 [R12.64], R8 ;  /* 0x000000080c000986 */ /* 0x008fe2000c101d10 */
[----:B------:R-:W-:Y:S01]  /*37b0*/  IMAD.WIDE R2, R209, 0x2, R22 ;  /* 0x00000002d1027825 */ /* 0x000fe200078e0216 */
[----:B------:R-:W-:Y:S02]  /*37c0*/  ISETP.LT.AND P0, PT, R245, c[0x0][0x178], !P6 ;  /* 0x00005e00f5007a0c */ /* 0x000fe40007701270 */
[----:B------:R-:W-:Y:S01]  /*37d0*/  LDS.128 R8, [R20+0x1080] ;  /* 0x0010800014087984 */ /* 0x000fe20000000c00 */
[----:B------:R-:W-:-:S03]  /*37e0*/  IMAD.WIDE R14, R14, R56, c[0x0][0x170] ;  /* 0x00005c000e0e7625 */ /* 0x000fc600078e0238 */
[----:B------:R1:W-:Y:S01]  /*37f0*/  @P5 STG.E.128 [R2.64], R4 ;  /* 0x0000000402005986 */ /* 0x0003e2000c101d10 */
[----:B------:R-:W-:Y:S01]  /*3800*/  IMAD.WIDE R16, R16, R56, c[0x0][0x170] ;  /* 0x00005c0010107625 */ /* 0x000fe200078e0238 */
[----:B------:R-:W-:Y:S02]  /*3810*/  ISETP.LT.AND P5, PT, R247, c[0x0][0x178], !P6 ;  /* 0x00005e00f7007a0c */ /* 0x000fe400077a1270 */
[----:B------:R-:W-:Y:S01]  /*3820*/  LDS.128 R4, [R20+0x2100] ;  /* 0x0021000014047984 */ /* 0x000fe20000000c00 */
[----:B------:R-:W-:Y:S02]  /*3830*/  IMAD R21, R57, 0x8, R0 ;  /* 0x0000000839157824 */ /* 0x000fe400078e0200 */
[----:B------:R-:W-:-:S04]  /*3840*/  IMAD.WIDE R18, R209, 0x2, R16 ;  /* 0x00000002d1127825 */ /* 0x000fc800078e0210 */
[----:B------:R-:W-:Y:S01]  /*3850*/  IMAD.WIDE R16, R0, R56, c[0x0][0x170] ;  /* 0x00005c0000107625 */ /* 0x000fe200078e0238 */
[----:B------:R2:W-:Y:S01]  /*3860*/  @P4 STG.E.128 [R18.64], R52 ;  /* 0x0000003412004986 */ /* 0x0005e2000c101d10 */
[----:B------:R-:W-:Y:S02]  /*3870*/  ISETP.LT.AND P4, PT, R246, c[0x0][0x178], !P6 ;  /* 0x00005e00f6007a0c */ /* 0x000fe40007781270 */
[----:B------:R-:W-:Y:S02]  /*3880*/  IMAD R0, R57, 0x8, R21 ;  /* 0x0000000839007824 */ /* 0x000fe400078e0215 */
[----:B-1----:R-:W-:Y:S02]  /*3890*/  IMAD.WIDE R2, R209, 0x2, R14 ;  /* 0x00000002d1027825 */ /* 0x002fe400078e020e */
[----:B------:R-:W1:Y:S04]  /*38a0*/  LDS.128 R12, [R20] ;  /* 0x00000000140c7984 */ /* 0x000e680000000c00 */
[----:B------:R3:W-:Y:S01]  /*38b0*/  @P3 STG.E.128 [R2.64], R48 ;  /* 0x0000003002003986 */ /* 0x0007e2000c101d10 */
[----:B------:R-:W-:Y:S01]  /*38c0*/  ISETP.LT.AND P3, PT, R248, c[0x0][0x178], !P6 ;  /* 0x00005e00f8007a0c */ /* 0x000fe20007761270 */
[----:B--2---:R-:W-:-:S02]  /*38d0*/  IMAD R52, R57, 0x8, R0 ;  /* 0x0000000839347824 */ /* 0x004fc400078e0200 */
[----:B------:R-:W-:-:S04]  /*38e0*/  IMAD.WIDE R18, R0, R56, c[0x0][0x170] ;  /* 0x00005c0000127625 */ /* 0x000fc800078e0238 */
[----:B------:R-:W-:-:S04]  /*38f0*/  IMAD R23, R57, 0x8, R52 ;  /* 0x0000000839177824 */ /* 0x000fc800078e0234 */
[----:B------:R-:W-:Y:S02]  /*3900*/  IMAD R22, R57, 0x8, R23 ;  /* 0x0000000839167824 */ /* 0x000fe400078e0217 */
[----:B---3--:R-:W-:-:S04]  /*3910*/  IMAD.WIDE R2, R209, 0x2, R16 ;  /* 0x00000002d1027825 */ /* 0x008fc800078e0210 */
[----:B------:R-:W-:Y:S01]  /*3920*/  IMAD.WIDE R16, R21, R56, c[0x0][0x170] ;  /* 0x00005c0015107625 */ /* 0x000fe200078e0238 */
[----:B------:R2:W-:Y:S01]  /*3930*/  @P2 STG.E.128 [R2.64], R44 ;  /* 0x0000002c02002986 */ /* 0x0005e2000c101d10 */
[----:B------:R-:W-:Y:S02]  /*3940*/  ISETP.LT.AND P2, PT, R249, c[0x0][0x178], !P6 ;  /* 0x00005e00f9007a0c */ /* 0x000fe40007741270 */
[----:B------:R-:W-:Y:S02]  /*3950*/  IMAD R21, R57, 0x8, R22 ;  /* 0x0000000839157824 */ /* 0x000fe400078e0216 */
[----:B------:R-:W-:-:S04]  /*3960*/  IMAD.WIDE R16, R209, 0x2, R16 ;  /* 0x00000002d1107825 */ /* 0x000fc800078e0210 */
[----:B------:R-:W-:Y:S01]  /*3970*/  IMAD R0, R57, 0x8, R21 ;  /* 0x0000000839007824 */ /* 0x000fe200078e0215 */
[----:B------:R3:W-:Y:S01]  /*3980*/  @P1 STG.E.128 [R16.64], R40 ;  /* 0x0000002810001986 */ /* 0x0007e2000c101d10 */
[----:B------:R-:W-:Y:S01]  /*3990*/  ISETP.LT.AND P1, PT, R250, c[0x0][0x178], !P6 ;  /* 0x00005e00fa007a0c */ /* 0x000fe20007721270 */
[----:B--2---:R-:W-:-:S04]  /*39a0*/  IMAD.WIDE R2, R209, 0x2, R18 ;  /* 0x00000002d1027825 */ /* 0x004fc800078e0212 */
[-C--:B------:R-:W-:Y:S01]  /*39b0*/  IMAD.WIDE R18, R52, R56.reuse, c[0x0][0x170] ;  /* 0x00005c0034127625 */ /* 0x080fe200078e0238 */
[----:B------:R2:W-:Y:S01]  /*39c0*/  @P0 STG.E.128 [R2.64], R36 ;  /* 0x0000002402000986 */ /* 0x0005e2000c101d10 */
[----:B------:R-:W-:Y:S02]  /*39d0*/  ISETP.LT.AND P0, PT, R251, c[0x0][0x178], !P6 ;  /* 0x00005e00fb007a0c */ /* 0x000fe40007701270 */
[----:B------:R-:W-:Y:S01]  /*39e0*/  ISETP.LT.AND P6, PT, R252, c[0x0][0x178], !P6 ;  /* 0x00005e00fc007a0c */ /* 0x000fe200077c1270 */
[----:B---3--:R-:W-:Y:S02]  /*39f0*/  IMAD R40, R57, 0x8, R0 ;  /* 0x0000000839287824 */ /* 0x008fe400078e0200 */
[----:B------:R-:W-:-:S04]  /*3a00*/  IMAD.WIDE R16, R23, R56, c[0x0][0x170] ;  /* 0x00005c0017107625 */ /* 0x000fc800078e0238 */
[----:B------:R-:W-:-:S06]  /*3a10*/  IMAD.WIDE R22, R22, R56, c[0x0][0x170] ;  /* 0x00005c0016167625 */ /* 0x000fcc00078e0238 */
[----:B------:R-:W-:-:S04]  /*3a20*/  IMAD.WIDE R22, R209, 0x2, R22 ;  /* 0x00000002d1167825 */ /* 0x000fc800078e0216 */
[----:B--2---:R-:W-:-:S04]  /*3a30*/  IMAD.WIDE R2, R209, 0x2, R18 ;  /* 0x00000002d1027825 */ /* 0x004fc800078e0212 */
[-C--:B------:R-:W-:Y:S01]  /*3a40*/  IMAD.WIDE R18, R21, R56.reuse, c[0x0][0x170] ;  /* 0x00005c0015127625 */ /* 0x080fe200078e0238 */
[----:B------:R2:W-:Y:S03]  /*3a50*/  @P5 STG.E.128 [R2.64], R32 ;  /* 0x0000002002005986 */ /* 0x0005e6000c101d10 */
[----:B------:R-:W-:-:S04]  /*3a60*/  IMAD.WIDE R36, R0, R56, c[0x0][0x170] ;  /* 0x00005c0000247625 */ /* 0x000fc800078e0238 */
[----:B------:R-:W-:-:S04]  /*3a70*/  IMAD.WIDE R38, R40, R56, c[0x0][0x170] ;  /* 0x00005c0028267625 */ /* 0x000fc800078e0238 */
[----:B------:R-:W-:-:S04]  /*3a80*/  IMAD.WIDE R18, R209, 0x2, R18 ;  /* 0x00000002d1127825 */ /* 0x000fc800078e0212 */
[----:B--2---:R-:W-:-:S04]  /*3a90*/  IMAD.WIDE R32, R209, 0x2, R16 ;  /* 0x00000002d1207825 */ /* 0x004fc800078e0210 */
[C---:B------:R-:W-:Y:S01]  /*3aa0*/  IMAD.WIDE R16, R209.reuse, 0x2, R36 ;  /* 0x00000002d1107825 */ /* 0x040fe200078e0224 */
[----:B------:R-:W-:Y:S03]  /*3ab0*/  @P4 STG.E.128 [R32.64], R28 ;  /* 0x0000001c20004986 */ /* 0x000fe6000c101d10 */
[----:B------:R-:W-:Y:S01]  /*3ac0*/  IMAD.WIDE R2, R209, 0x2, R38 ;  /* 0x00000002d1027825 */ /* 0x000fe200078e0226 */
[----:B------:R-:W-:Y:S04]  /*3ad0*/  @P3 STG.E.128 [R22.64], R24 ;  /* 0x0000001816003986 */ /* 0x000fe8000c101d10 */
[----:B-1----:R-:W-:Y:S04]  /*3ae0*/  @P2 STG.E.128 [R18.64], R12 ;  /* 0x0000000c12002986 */ /* 0x002fe8000c101d10 */
[----:B------:R-:W-:Y:S04]  /*3af0*/  @P1 STG.E.128 [R16.64], R8 ;  /* 0x0000000810001986 */ /* 0x000fe8000c101d10 */
[----:B------:R1:W-:Y:S02]  /*3b00*/  @P0 STG.E.128 [R2.64], R4 ;  /* 0x0000000402000986 */ /* 0x0003e4000c101d10 */
[----:B-1----:R-:W-:-:S04]  /*3b10*/  IMAD R2, R57, 0x8, R40 ;  /* 0x0000000839027824 */ /* 0x002fc800078e0228 */
[----:B------:R-:W-:-:S06]  /*3b20*/  IMAD.WIDE R2, R2, R56, c[0x0][0x170] ;  /* 0x00005c0002027625 */ /* 0x000fcc00078e0238 */
[----:B------:R-:W-:Y:S01]  /*3b30*/  IMAD.WIDE R2, R209, 0x2, R2 ;  /* 0x00000002d1027825 */ /* 0x000fe200078e0202 */
[----:B------:R-:W-:Y:S06]  /*3b40*/  @!P6 EXIT ;  /* 0x000000000000e94d */ /* 0x000fec0003800000 */
[----:B------:R-:W1:Y:S04]  /*3b50*/  LDS.128 R4, [R20+0x3180] ;  /* 0x0031800014047984 */ /* 0x000e680000000c00 */
[----:B-1----:R-:W-:Y:S01]  /*3b60*/  STG.E.128 [R2.64], R4 ;  /* 0x0000000402007986 */ /* 0x002fe2000c101d10 */
[----:B------:R-:W-:Y:S05]  /*3b70*/  EXIT ;  /* 0x000000000000794d */ /* 0x000fea0003800000 */
.L_x_2:
[----:B------:R-:W-:-:S00]  /*3b80*/  BRA `(.L_x_2) ;  /* 0xfffffff000007947 */ /* 0x000fc0000383ffff */
[----:B------:R-:W-:-:S00]  /*3b90*/  NOP ;  /* 0x0000000000007918 */ /* 0x000fc00000000000 */
        /* <DEDUP_REMOVED lines=14> */
.L_x_3:


//--------------------- .nv.shared.matmul_kernel_0d1d2d3d4d5d6d7c8d9c10d11c --------------------------
	.section	.nv.shared.matmul_kernel_0d1d2d3d4d5d6d7c8d9c10d11c,"aw",@nobits
	.align	16
